//
// Generated by NVIDIA NVVM Compiler
//
// Compiler Build ID: CL-36424714
// Cuda compilation tools, release 13.0, V13.0.88
// Based on NVVM 20.0.0
//

.version 9.0
.target sm_100
.address_size 64

	// .globl	dot_product
// _ZZ6MatMulE2As has been demoted
// _ZZ6MatMulE2Bs has been demoted
// _ZZ10exp_scoresE7max_val has been demoted
// _ZZ7softmaxE7row_sum has been demoted
// _ZZ10compute_dWE2As has been demoted
// _ZZ10compute_dWE2Bs has been demoted
.extern .shared .align 16 .b8 sdata[];
.extern .shared .align 16 .b8 sdata2[];

.visible .entry dot_product(
	.param .u64 .ptr .align 1 dot_product_param_0,
	.param .u64 .ptr .align 1 dot_product_param_1,
	.param .u64 .ptr .align 1 dot_product_param_2,
	.param .u32 dot_product_param_3
)
{
	.reg .pred 	%p<6>;
	.reg .b32 	%r<15>;
	.reg .b32 	%f<8>;
	.reg .b64 	%rd<12>;

	ld.param.u64 	%rd1, [dot_product_param_0];
	ld.param.u64 	%rd2, [dot_product_param_1];
	ld.param.u64 	%rd3, [dot_product_param_2];
	ld.param.u32 	%r8, [dot_product_param_3];
	mov.u32 	%r1, %tid.x;
	mov.u32 	%r2, %ctaid.x;
	mov.u32 	%r14, %ntid.x;
	mad.lo.s32 	%r4, %r2, %r14, %r1;
	shl.b32 	%r9, %r1, 2;
	mov.u32 	%r10, sdata;
	add.s32 	%r5, %r10, %r9;
	mov.b32 	%r11, 0;
	st.shared.u32 	[%r5], %r11;
	bar.sync 	0;
	setp.ge.u32 	%p1, %r4, %r8;
	@%p1 bra 	$L__BB0_2;
	cvta.to.global.u64 	%rd4, %rd1;
	cvta.to.global.u64 	%rd5, %rd2;
	mul.wide.u32 	%rd6, %r4, 4;
	add.s64 	%rd7, %rd4, %rd6;
	ld.global.f32 	%f1, [%rd7];
	add.s64 	%rd8, %rd5, %rd6;
	ld.global.f32 	%f2, [%rd8];
	mul.f32 	%f3, %f1, %f2;
	st.shared.f32 	[%r5], %f3;
$L__BB0_2:
	bar.sync 	0;
	setp.lt.u32 	%p2, %r14, 2;
	@%p2 bra 	$L__BB0_6;
$L__BB0_3:
	shr.u32 	%r7, %r14, 1;
	setp.ge.u32 	%p3, %r1, %r7;
	@%p3 bra 	$L__BB0_5;
	shl.b32 	%r12, %r7, 2;
	add.s32 	%r13, %r5, %r12;
	ld.shared.f32 	%f4, [%r13];
	ld.shared.f32 	%f5, [%r5];
	add.f32 	%f6, %f4, %f5;
	st.shared.f32 	[%r5], %f6;
$L__BB0_5:
	bar.sync 	0;
	setp.gt.u32 	%p4, %r14, 3;
	mov.u32 	%r14, %r7;
	@%p4 bra 	$L__BB0_3;
$L__BB0_6:
	setp.ne.s32 	%p5, %r1, 0;
	@%p5 bra 	$L__BB0_8;
	ld.shared.f32 	%f7, [sdata];
	cvta.to.global.u64 	%rd9, %rd3;
	mul.wide.u32 	%rd10, %r2, 4;
	add.s64 	%rd11, %rd9, %rd10;
	st.global.f32 	[%rd11], %f7;
$L__BB0_8:
	ret;

}
	// .globl	reduce
.visible .entry reduce(
	.param .u64 .ptr .align 1 reduce_param_0,
	.param .u64 .ptr .align 1 reduce_param_1,
	.param .u32 reduce_param_2
)
{
	.reg .pred 	%p<6>;
	.reg .b32 	%r<15>;
	.reg .b32 	%f<6>;
	.reg .b64 	%rd<9>;

	ld.param.u64 	%rd1, [reduce_param_0];
	ld.param.u64 	%rd2, [reduce_param_1];
	ld.param.u32 	%r8, [reduce_param_2];
	mov.u32 	%r1, %tid.x;
	mov.u32 	%r2, %ctaid.x;
	mov.u32 	%r14, %ntid.x;
	mad.lo.s32 	%r4, %r2, %r14, %r1;
	shl.b32 	%r9, %r1, 2;
	mov.u32 	%r10, sdata2;
	add.s32 	%r5, %r10, %r9;
	mov.b32 	%r11, 0;
	st.shared.u32 	[%r5], %r11;
	bar.sync 	0;
	setp.ge.u32 	%p1, %r4, %r8;
	@%p1 bra 	$L__BB1_2;
	cvta.to.global.u64 	%rd3, %rd1;
	mul.wide.u32 	%rd4, %r4, 4;
	add.s64 	%rd5, %rd3, %rd4;
	ld.global.f32 	%f1, [%rd5];
	st.shared.f32 	[%r5], %f1;
$L__BB1_2:
	bar.sync 	0;
	setp.lt.u32 	%p2, %r14, 2;
	@%p2 bra 	$L__BB1_6;
$L__BB1_3:
	shr.u32 	%r7, %r14, 1;
	setp.ge.u32 	%p3, %r1, %r7;
	@%p3 bra 	$L__BB1_5;
	shl.b32 	%r12, %r7, 2;
	add.s32 	%r13, %r5, %r12;
	ld.shared.f32 	%f2, [%r13];
	ld.shared.f32 	%f3, [%r5];
	add.f32 	%f4, %f2, %f3;
	st.shared.f32 	[%r5], %f4;
$L__BB1_5:
	bar.sync 	0;
	setp.gt.u32 	%p4, %r14, 3;
	mov.u32 	%r14, %r7;
	@%p4 bra 	$L__BB1_3;
$L__BB1_6:
	setp.ne.s32 	%p5, %r1, 0;
	@%p5 bra 	$L__BB1_8;
	ld.shared.f32 	%f5, [sdata2];
	cvta.to.global.u64 	%rd6, %rd2;
	mul.wide.u32 	%rd7, %r2, 4;
	add.s64 	%rd8, %rd6, %rd7;
	st.global.f32 	[%rd8], %f5;
$L__BB1_8:
	ret;

}
	// .globl	MatMul
.visible .entry MatMul(
	.param .u64 .ptr .align 1 MatMul_param_0,
	.param .u64 .ptr .align 1 MatMul_param_1,
	.param .u64 .ptr .align 1 MatMul_param_2,
	.param .u32 MatMul_param_3,
	.param .u32 MatMul_param_4,
	.param .u32 MatMul_param_5
)
{
	.reg .pred 	%p<12>;
	.reg .b32 	%r<43>;
	.reg .b32 	%f<111>;
	.reg .b64 	%rd<13>;
	// demoted variable
	.shared .align 4 .b8 _ZZ6MatMulE2As[4096];
	// demoted variable
	.shared .align 4 .b8 _ZZ6MatMulE2Bs[4096];
	ld.param.u64 	%rd3, [MatMul_param_0];
	ld.param.u64 	%rd4, [MatMul_param_1];
	ld.param.u64 	%rd5, [MatMul_param_2];
	ld.param.u32 	%r24, [MatMul_param_3];
	ld.param.u32 	%r25, [MatMul_param_4];
	ld.param.u32 	%r26, [MatMul_param_5];
	mov.u32 	%r27, %ctaid.y;
	shl.b32 	%r28, %r27, 5;
	mov.u32 	%r40, %tid.y;
	add.s32 	%r2, %r28, %r40;
	mov.u32 	%r29, %ctaid.x;
	shl.b32 	%r3, %r29, 5;
	mov.u32 	%r38, %tid.x;
	add.s32 	%r5, %r3, %r38;
	setp.lt.s32 	%p1, %r25, 1;
	mov.f32 	%f110, 0f00000000;
	@%p1 bra 	$L__BB2_7;
	add.s32 	%r30, %r25, 31;
	shr.u32 	%r31, %r30, 5;
	shl.b32 	%r32, %r40, 7;
	mov.u32 	%r33, _ZZ6MatMulE2As;
	add.s32 	%r6, %r33, %r32;
	shl.b32 	%r34, %r38, 2;
	add.s32 	%r7, %r6, %r34;
	mov.u32 	%r35, _ZZ6MatMulE2Bs;
	add.s32 	%r9, %r35, %r34;
	add.s32 	%r8, %r9, %r32;
	neg.s32 	%r42, %r31;
	mad.lo.s32 	%r36, %r40, %r26, %r38;
	add.s32 	%r41, %r36, %r3;
	shl.b32 	%r12, %r26, 5;
	mad.lo.s32 	%r39, %r25, %r2, %r38;
	cvta.to.global.u64 	%rd1, %rd3;
	cvta.to.global.u64 	%rd2, %rd4;
	mov.f32 	%f110, 0f00000000;
$L__BB2_2:
	setp.ge.s32 	%p2, %r2, %r24;
	setp.ge.u32 	%p3, %r38, %r25;
	mov.f32 	%f108, 0f00000000;
	or.pred  	%p4, %p2, %p3;
	@%p4 bra 	$L__BB2_4;
	mul.wide.u32 	%rd6, %r39, 4;
	add.s64 	%rd7, %rd1, %rd6;
	ld.global.f32 	%f108, [%rd7];
$L__BB2_4:
	setp.ge.s32 	%p5, %r5, %r26;
	st.shared.f32 	[%r7], %f108;
	setp.ge.u32 	%p6, %r40, %r25;
	mov.f32 	%f109, 0f00000000;
	or.pred  	%p7, %p5, %p6;
	@%p7 bra 	$L__BB2_6;
	mul.wide.u32 	%rd8, %r41, 4;
	add.s64 	%rd9, %rd2, %rd8;
	ld.global.f32 	%f109, [%rd9];
$L__BB2_6:
	st.shared.f32 	[%r8], %f109;
	bar.sync 	0;
	ld.shared.f32 	%f12, [%r6];
	ld.shared.f32 	%f13, [%r9];
	fma.rn.f32 	%f14, %f12, %f13, %f110;
	ld.shared.f32 	%f15, [%r6+4];
	ld.shared.f32 	%f16, [%r9+128];
	fma.rn.f32 	%f17, %f15, %f16, %f14;
	ld.shared.f32 	%f18, [%r6+8];
	ld.shared.f32 	%f19, [%r9+256];
	fma.rn.f32 	%f20, %f18, %f19, %f17;
	ld.shared.f32 	%f21, [%r6+12];
	ld.shared.f32 	%f22, [%r9+384];
	fma.rn.f32 	%f23, %f21, %f22, %f20;
	ld.shared.f32 	%f24, [%r6+16];
	ld.shared.f32 	%f25, [%r9+512];
	fma.rn.f32 	%f26, %f24, %f25, %f23;
	ld.shared.f32 	%f27, [%r6+20];
	ld.shared.f32 	%f28, [%r9+640];
	fma.rn.f32 	%f29, %f27, %f28, %f26;
	ld.shared.f32 	%f30, [%r6+24];
	ld.shared.f32 	%f31, [%r9+768];
	fma.rn.f32 	%f32, %f30, %f31, %f29;
	ld.shared.f32 	%f33, [%r6+28];
	ld.shared.f32 	%f34, [%r9+896];
	fma.rn.f32 	%f35, %f33, %f34, %f32;
	ld.shared.f32 	%f36, [%r6+32];
	ld.shared.f32 	%f37, [%r9+1024];
	fma.rn.f32 	%f38, %f36, %f37, %f35;
	ld.shared.f32 	%f39, [%r6+36];
	ld.shared.f32 	%f40, [%r9+1152];
	fma.rn.f32 	%f41, %f39, %f40, %f38;
	ld.shared.f32 	%f42, [%r6+40];
	ld.shared.f32 	%f43, [%r9+1280];
	fma.rn.f32 	%f44, %f42, %f43, %f41;
	ld.shared.f32 	%f45, [%r6+44];
	ld.shared.f32 	%f46, [%r9+1408];
	fma.rn.f32 	%f47, %f45, %f46, %f44;
	ld.shared.f32 	%f48, [%r6+48];
	ld.shared.f32 	%f49, [%r9+1536];
	fma.rn.f32 	%f50, %f48, %f49, %f47;
	ld.shared.f32 	%f51, [%r6+52];
	ld.shared.f32 	%f52, [%r9+1664];
	fma.rn.f32 	%f53, %f51, %f52, %f50;
	ld.shared.f32 	%f54, [%r6+56];
	ld.shared.f32 	%f55, [%r9+1792];
	fma.rn.f32 	%f56, %f54, %f55, %f53;
	ld.shared.f32 	%f57, [%r6+60];
	ld.shared.f32 	%f58, [%r9+1920];
	fma.rn.f32 	%f59, %f57, %f58, %f56;
	ld.shared.f32 	%f60, [%r6+64];
	ld.shared.f32 	%f61, [%r9+2048];
	fma.rn.f32 	%f62, %f60, %f61, %f59;
	ld.shared.f32 	%f63, [%r6+68];
	ld.shared.f32 	%f64, [%r9+2176];
	fma.rn.f32 	%f65, %f63, %f64, %f62;
	ld.shared.f32 	%f66, [%r6+72];
	ld.shared.f32 	%f67, [%r9+2304];
	fma.rn.f32 	%f68, %f66, %f67, %f65;
	ld.shared.f32 	%f69, [%r6+76];
	ld.shared.f32 	%f70, [%r9+2432];
	fma.rn.f32 	%f71, %f69, %f70, %f68;
	ld.shared.f32 	%f72, [%r6+80];
	ld.shared.f32 	%f73, [%r9+2560];
	fma.rn.f32 	%f74, %f72, %f73, %f71;
	ld.shared.f32 	%f75, [%r6+84];
	ld.shared.f32 	%f76, [%r9+2688];
	fma.rn.f32 	%f77, %f75, %f76, %f74;
	ld.shared.f32 	%f78, [%r6+88];
	ld.shared.f32 	%f79, [%r9+2816];
	fma.rn.f32 	%f80, %f78, %f79, %f77;
	ld.shared.f32 	%f81, [%r6+92];
	ld.shared.f32 	%f82, [%r9+2944];
	fma.rn.f32 	%f83, %f81, %f82, %f80;
	ld.shared.f32 	%f84, [%r6+96];
	ld.shared.f32 	%f85, [%r9+3072];
	fma.rn.f32 	%f86, %f84, %f85, %f83;
	ld.shared.f32 	%f87, [%r6+100];
	ld.shared.f32 	%f88, [%r9+3200];
	fma.rn.f32 	%f89, %f87, %f88, %f86;
	ld.shared.f32 	%f90, [%r6+104];
	ld.shared.f32 	%f91, [%r9+3328];
	fma.rn.f32 	%f92, %f90, %f91, %f89;
	ld.shared.f32 	%f93, [%r6+108];
	ld.shared.f32 	%f94, [%r9+3456];
	fma.rn.f32 	%f95, %f93, %f94, %f92;
	ld.shared.f32 	%f96, [%r6+112];
	ld.shared.f32 	%f97, [%r9+3584];
	fma.rn.f32 	%f98, %f96, %f97, %f95;
	ld.shared.f32 	%f99, [%r6+116];
	ld.shared.f32 	%f100, [%r9+3712];
	fma.rn.f32 	%f101, %f99, %f100, %f98;
	ld.shared.f32 	%f102, [%r6+120];
	ld.shared.f32 	%f103, [%r9+3840];
	fma.rn.f32 	%f104, %f102, %f103, %f101;
	ld.shared.f32 	%f105, [%r6+124];
	ld.shared.f32 	%f106, [%r9+3968];
	fma.rn.f32 	%f110, %f105, %f106, %f104;
	bar.sync 	0;
	add.s32 	%r42, %r42, 1;
	setp.ne.s32 	%p8, %r42, 0;
	add.s32 	%r41, %r41, %r12;
	add.s32 	%r40, %r40, 32;
	add.s32 	%r39, %r39, 32;
	add.s32 	%r38, %r38, 32;
	@%p8 bra 	$L__BB2_2;
$L__BB2_7:
	setp.ge.s32 	%p9, %r2, %r24;
	setp.ge.s32 	%p10, %r5, %r26;
	or.pred  	%p11, %p9, %p10;
	@%p11 bra 	$L__BB2_9;
	mad.lo.s32 	%r37, %r26, %r2, %r5;
	cvta.to.global.u64 	%rd10, %rd5;
	mul.wide.s32 	%rd11, %r37, 4;
	add.s64 	%rd12, %rd10, %rd11;
	st.global.f32 	[%rd12], %f110;
$L__BB2_9:
	ret;

}
	// .globl	add_bias
.visible .entry add_bias(
	.param .u64 .ptr .align 1 add_bias_param_0,
	.param .u64 .ptr .align 1 add_bias_param_1,
	.param .u64 .ptr .align 1 add_bias_param_2,
	.param .u32 add_bias_param_3,
	.param .u32 add_bias_param_4
)
{
	.reg .pred 	%p<4>;
	.reg .b32 	%r<12>;
	.reg .b32 	%f<4>;
	.reg .b64 	%rd<12>;

	ld.param.u64 	%rd1, [add_bias_param_0];
	ld.param.u64 	%rd2, [add_bias_param_1];
	ld.param.u64 	%rd3, [add_bias_param_2];
	ld.param.u32 	%r4, [add_bias_param_3];
	ld.param.u32 	%r3, [add_bias_param_4];
	mov.u32 	%r5, %ctaid.y;
	mov.u32 	%r6, %ntid.y;
	mov.u32 	%r7, %tid.y;
	mad.lo.s32 	%r1, %r5, %r6, %r7;
	mov.u32 	%r8, %ctaid.x;
	mov.u32 	%r9, %ntid.x;
	mov.u32 	%r10, %tid.x;
	mad.lo.s32 	%r2, %r8, %r9, %r10;
	setp.ge.s32 	%p1, %r1, %r4;
	setp.ge.s32 	%p2, %r2, %r3;
	or.pred  	%p3, %p1, %p2;
	@%p3 bra 	$L__BB3_2;
	cvta.to.global.u64 	%rd4, %rd1;
	cvta.to.global.u64 	%rd5, %rd2;
	cvta.to.global.u64 	%rd6, %rd3;
	mad.lo.s32 	%r11, %r3, %r1, %r2;
	mul.wide.s32 	%rd7, %r11, 4;
	add.s64 	%rd8, %rd4, %rd7;
	ld.global.f32 	%f1, [%rd8];
	mul.wide.s32 	%rd9, %r2, 4;
	add.s64 	%rd10, %rd5, %rd9;
	ld.global.f32 	%f2, [%rd10];
	add.f32 	%f3, %f1, %f2;
	add.s64 	%rd11, %rd6, %rd7;
	st.global.f32 	[%rd11], %f3;
$L__BB3_2:
	ret;

}
	// .globl	transpose
.visible .entry transpose(
	.param .u64 .ptr .align 1 transpose_param_0,
	.param .u64 .ptr .align 1 transpose_param_1,
	.param .u32 transpose_param_2,
	.param .u32 transpose_param_3
)
{
	.reg .pred 	%p<4>;
	.reg .b32 	%r<15>;
	.reg .b32 	%f<2>;
	.reg .b64 	%rd<9>;

	ld.param.u64 	%rd1, [transpose_param_0];
	ld.param.u64 	%rd2, [transpose_param_1];
	ld.param.u32 	%r3, [transpose_param_2];
	ld.param.u32 	%r5, [transpose_param_3];
	mov.u32 	%r6, %ctaid.x;
	mov.u32 	%r7, %ntid.x;
	mov.u32 	%r8, %tid.x;
	mad.lo.s32 	%r1, %r6, %r7, %r8;
	mov.u32 	%r9, %ctaid.y;
	mov.u32 	%r10, %ntid.y;
	mov.u32 	%r11, %tid.y;
	mad.lo.s32 	%r12, %r9, %r10, %r11;
	setp.ge.u32 	%p1, %r1, %r3;
	setp.ge.u32 	%p2, %r12, %r5;
	or.pred  	%p3, %p1, %p2;
	@%p3 bra 	$L__BB4_2;
	cvta.to.global.u64 	%rd3, %rd1;
	cvta.to.global.u64 	%rd4, %rd2;
	mad.lo.s32 	%r13, %r5, %r1, %r12;
	mul.wide.u32 	%rd5, %r13, 4;
	add.s64 	%rd6, %rd3, %rd5;
	ld.global.f32 	%f1, [%rd6];
	mad.lo.s32 	%r14, %r3, %r12, %r1;
	mul.wide.u32 	%rd7, %r14, 4;
	add.s64 	%rd8, %rd4, %rd7;
	st.global.f32 	[%rd8], %f1;
$L__BB4_2:
	ret;

}
	// .globl	cross_entropy
.visible .entry cross_entropy(
	.param .u64 .ptr .align 1 cross_entropy_param_0,
	.param .u64 .ptr .align 1 cross_entropy_param_1,
	.param .u64 .ptr .align 1 cross_entropy_param_2,
	.param .u32 cross_entropy_param_3,
	.param .u32 cross_entropy_param_4
)
{
	.reg .pred 	%p<5>;
	.reg .b32 	%r<13>;
	.reg .b32 	%f<24>;
	.reg .b64 	%rd<12>;

	ld.param.u64 	%rd1, [cross_entropy_param_0];
	ld.param.u64 	%rd2, [cross_entropy_param_1];
	ld.param.u64 	%rd3, [cross_entropy_param_2];
	ld.param.u32 	%r3, [cross_entropy_param_3];
	ld.param.u32 	%r2, [cross_entropy_param_4];
	mov.u32 	%r4, %ntid.x;
	mov.u32 	%r5, %ctaid.x;
	mov.u32 	%r6, %tid.x;
	mad.lo.s32 	%r1, %r4, %r5, %r6;
	setp.ge.u32 	%p1, %r1, %r3;
	@%p1 bra 	$L__BB5_2;
	cvta.to.global.u64 	%rd4, %rd2;
	cvta.to.global.u64 	%rd5, %rd1;
	cvta.to.global.u64 	%rd6, %rd3;
	mul.wide.u32 	%rd7, %r1, 4;
	add.s64 	%rd8, %rd4, %rd7;
	ld.global.u32 	%r7, [%rd8];
	mad.lo.s32 	%r8, %r2, %r1, %r7;
	mul.wide.u32 	%rd9, %r8, 4;
	add.s64 	%rd10, %rd5, %rd9;
	ld.global.f32 	%f1, [%rd10];
	setp.lt.f32 	%p2, %f1, 0f00800000;
	mul.f32 	%f2, %f1, 0f4B000000;
	selp.f32 	%f3, %f2, %f1, %p2;
	selp.f32 	%f4, 0fC1B80000, 0f00000000, %p2;
	mov.b32 	%r9, %f3;
	add.s32 	%r10, %r9, -1059760811;
	and.b32  	%r11, %r10, -8388608;
	sub.s32 	%r12, %r9, %r11;
	mov.b32 	%f5, %r12;
	cvt.rn.f32.s32 	%f6, %r11;
	fma.rn.f32 	%f7, %f6, 0f34000000, %f4;
	add.f32 	%f8, %f5, 0fBF800000;
	fma.rn.f32 	%f9, %f8, 0fBE055027, 0f3E1039F6;
	fma.rn.f32 	%f10, %f9, %f8, 0fBDF8CDCC;
	fma.rn.f32 	%f11, %f10, %f8, 0f3E0F2955;
	fma.rn.f32 	%f12, %f11, %f8, 0fBE2AD8B9;
	fma.rn.f32 	%f13, %f12, %f8, 0f3E4CED0B;
	fma.rn.f32 	%f14, %f13, %f8, 0fBE7FFF22;
	fma.rn.f32 	%f15, %f14, %f8, 0f3EAAAA78;
	fma.rn.f32 	%f16, %f15, %f8, 0fBF000000;
	mul.f32 	%f17, %f8, %f16;
	fma.rn.f32 	%f18, %f17, %f8, %f8;
	fma.rn.f32 	%f19, %f7, 0f3F317218, %f18;
	setp.gt.u32 	%p3, %r9, 2139095039;
	fma.rn.f32 	%f20, %f3, 0f7F800000, 0f7F800000;
	selp.f32 	%f21, %f20, %f19, %p3;
	setp.eq.f32 	%p4, %f3, 0f00000000;
	neg.f32 	%f22, %f21;
	selp.f32 	%f23, 0f7F800000, %f22, %p4;
	add.s64 	%rd11, %rd6, %rd7;
	st.global.f32 	[%rd11], %f23;
$L__BB5_2:
	ret;

}
	// .globl	add
.visible .entry add(
	.param .u64 .ptr .align 1 add_param_0,
	.param .u64 .ptr .align 1 add_param_1,
	.param .u64 .ptr .align 1 add_param_2,
	.param .u32 add_param_3
)
{
	.reg .pred 	%p<2>;
	.reg .b32 	%r<6>;
	.reg .b32 	%f<4>;
	.reg .b64 	%rd<11>;

	ld.param.u64 	%rd1, [add_param_0];
	ld.param.u64 	%rd2, [add_param_1];
	ld.param.u64 	%rd3, [add_param_2];
	ld.param.u32 	%r2, [add_param_3];
	mov.u32 	%r3, %ntid.x;
	mov.u32 	%r4, %ctaid.x;
	mov.u32 	%r5, %tid.x;
	mad.lo.s32 	%r1, %r3, %r4, %r5;
	setp.ge.u32 	%p1, %r1, %r2;
	@%p1 bra 	$L__BB6_2;
	cvta.to.global.u64 	%rd4, %rd1;
	cvta.to.global.u64 	%rd5, %rd2;
	cvta.to.global.u64 	%rd6, %rd3;
	mul.wide.u32 	%rd7, %r1, 4;
	add.s64 	%rd8, %rd4, %rd7;
	ld.global.f32 	%f1, [%rd8];
	add.s64 	%rd9, %rd5, %rd7;
	ld.global.f32 	%f2, [%rd9];
	add.f32 	%f3, %f1, %f2;
	add.s64 	%rd10, %rd6, %rd7;
	st.global.f32 	[%rd10], %f3;
$L__BB6_2:
	ret;

}
	// .globl	sigmoid_activation
.visible .entry sigmoid_activation(
	.param .u64 .ptr .align 1 sigmoid_activation_param_0,
	.param .u64 .ptr .align 1 sigmoid_activation_param_1,
	.param .u32 sigmoid_activation_param_2,
	.param .u32 sigmoid_activation_param_3
)
{
	.reg .pred 	%p<4>;
	.reg .b32 	%r<14>;
	.reg .b32 	%f<15>;
	.reg .b64 	%rd<8>;

	ld.param.u64 	%rd1, [sigmoid_activation_param_0];
	ld.param.u64 	%rd2, [sigmoid_activation_param_1];
	ld.param.u32 	%r4, [sigmoid_activation_param_2];
	ld.param.u32 	%r3, [sigmoid_activation_param_3];
	mov.u32 	%r5, %ctaid.y;
	mov.u32 	%r6, %ntid.y;
	mov.u32 	%r7, %tid.y;
	mad.lo.s32 	%r1, %r5, %r6, %r7;
	mov.u32 	%r8, %ctaid.x;
	mov.u32 	%r9, %ntid.x;
	mov.u32 	%r10, %tid.x;
	mad.lo.s32 	%r2, %r8, %r9, %r10;
	setp.ge.s32 	%p1, %r1, %r4;
	setp.ge.s32 	%p2, %r2, %r3;
	or.pred  	%p3, %p1, %p2;
	@%p3 bra 	$L__BB7_2;
	cvta.to.global.u64 	%rd3, %rd1;
	cvta.to.global.u64 	%rd4, %rd2;
	mad.lo.s32 	%r11, %r3, %r1, %r2;
	mul.wide.s32 	%rd5, %r11, 4;
	add.s64 	%rd6, %rd3, %rd5;
	ld.global.f32 	%f1, [%rd6];
	fma.rn.f32 	%f2, %f1, 0fBBBB989D, 0f3F000000;
	cvt.sat.f32.f32 	%f3, %f2;
	mov.f32 	%f4, 0f4B400001;
	mov.f32 	%f5, 0f437C0000;
	fma.rm.f32 	%f6, %f3, %f5, %f4;
	add.f32 	%f7, %f6, 0fCB40007F;
	neg.f32 	%f8, %f7;
	fma.rn.f32 	%f9, %f1, 0fBFB8AA3B, %f8;
	fma.rn.f32 	%f10, %f1, 0fB2A57060, %f9;
	mov.b32 	%r12, %f6;
	shl.b32 	%r13, %r12, 23;
	mov.b32 	%f11, %r13;
	ex2.approx.ftz.f32 	%f12, %f10;
	fma.rn.f32 	%f13, %f12, %f11, 0f3F800000;
	rcp.rn.f32 	%f14, %f13;
	add.s64 	%rd7, %rd4, %rd5;
	st.global.f32 	[%rd7], %f14;
$L__BB7_2:
	ret;

}
	// .globl	exp_scores
.visible .entry exp_scores(
	.param .u64 .ptr .align 1 exp_scores_param_0,
	.param .u64 .ptr .align 1 exp_scores_param_1,
	.param .u32 exp_scores_param_2,
	.param .u32 exp_scores_param_3
)
{
	.reg .pred 	%p<14>;
	.reg .b32 	%r<42>;
	.reg .b32 	%f<98>;
	.reg .b64 	%rd<33>;
	// demoted variable
	.shared .align 4 .b8 _ZZ10exp_scoresE7max_val[128];
	ld.param.u64 	%rd9, [exp_scores_param_0];
	ld.param.u64 	%rd8, [exp_scores_param_1];
	ld.param.u32 	%r23, [exp_scores_param_2];
	ld.param.u32 	%r22, [exp_scores_param_3];
	cvta.to.global.u64 	%rd1, %rd9;
	mov.u32 	%r24, %ctaid.y;
	mov.u32 	%r25, %ntid.y;
	mov.u32 	%r1, %tid.y;
	mad.lo.s32 	%r2, %r24, %r25, %r1;
	mov.u32 	%r26, %ctaid.x;
	mov.u32 	%r27, %ntid.x;
	mov.u32 	%r3, %tid.x;
	mad.lo.s32 	%r4, %r26, %r27, %r3;
	setp.ge.s32 	%p1, %r2, %r23;
	setp.ge.s32 	%p2, %r4, %r22;
	or.pred  	%p3, %p1, %p2;
	@%p3 bra 	$L__BB8_17;
	setp.ne.s32 	%p4, %r3, 0;
	shl.b32 	%r28, %r1, 2;
	mov.u32 	%r29, _ZZ10exp_scoresE7max_val;
	add.s32 	%r5, %r29, %r28;
	@%p4 bra 	$L__BB8_16;
	setp.lt.s32 	%p5, %r22, 1;
	mov.f32 	%f97, 0fFF7FFFFF;
	@%p5 bra 	$L__BB8_15;
	mul.lo.s32 	%r6, %r22, %r2;
	and.b32  	%r7, %r22, 15;
	setp.lt.u32 	%p6, %r22, 16;
	mov.f32 	%f97, 0fFF7FFFFF;
	mov.b32 	%r39, 0;
	@%p6 bra 	$L__BB8_6;
	and.b32  	%r39, %r22, 2147483632;
	neg.s32 	%r37, %r39;
	mul.wide.u32 	%rd10, %r6, 4;
	add.s64 	%rd11, %rd10, %rd1;
	add.s64 	%rd31, %rd11, 32;
	mov.f32 	%f97, 0fFF7FFFFF;
$L__BB8_5:
	.pragma "nounroll";
	ld.global.f32 	%f18, [%rd31+-32];
	max.f32 	%f19, %f97, %f18;
	ld.global.f32 	%f20, [%rd31+-28];
	max.f32 	%f21, %f19, %f20;
	ld.global.f32 	%f22, [%rd31+-24];
	max.f32 	%f23, %f21, %f22;
	ld.global.f32 	%f24, [%rd31+-20];
	max.f32 	%f25, %f23, %f24;
	ld.global.f32 	%f26, [%rd31+-16];
	max.f32 	%f27, %f25, %f26;
	ld.global.f32 	%f28, [%rd31+-12];
	max.f32 	%f29, %f27, %f28;
	ld.global.f32 	%f30, [%rd31+-8];
	max.f32 	%f31, %f29, %f30;
	ld.global.f32 	%f32, [%rd31+-4];
	max.f32 	%f33, %f31, %f32;
	ld.global.f32 	%f34, [%rd31];
	max.f32 	%f35, %f33, %f34;
	ld.global.f32 	%f36, [%rd31+4];
	max.f32 	%f37, %f35, %f36;
	ld.global.f32 	%f38, [%rd31+8];
	max.f32 	%f39, %f37, %f38;
	ld.global.f32 	%f40, [%rd31+12];
	max.f32 	%f41, %f39, %f40;
	ld.global.f32 	%f42, [%rd31+16];
	max.f32 	%f43, %f41, %f42;
	ld.global.f32 	%f44, [%rd31+20];
	max.f32 	%f45, %f43, %f44;
	ld.global.f32 	%f46, [%rd31+24];
	max.f32 	%f47, %f45, %f46;
	ld.global.f32 	%f48, [%rd31+28];
	max.f32 	%f97, %f47, %f48;
	add.s32 	%r37, %r37, 16;
	add.s64 	%rd31, %rd31, 64;
	setp.ne.s32 	%p7, %r37, 0;
	@%p7 bra 	$L__BB8_5;
$L__BB8_6:
	setp.eq.s32 	%p8, %r7, 0;
	@%p8 bra 	$L__BB8_15;
	and.b32  	%r13, %r22, 7;
	setp.lt.u32 	%p9, %r7, 8;
	@%p9 bra 	$L__BB8_9;
	add.s32 	%r31, %r39, %r6;
	mul.wide.u32 	%rd12, %r31, 4;
	add.s64 	%rd13, %rd1, %rd12;
	ld.global.f32 	%f50, [%rd13];
	max.f32 	%f51, %f97, %f50;
	cvt.u64.u32 	%rd14, %r6;
	cvt.u64.u32 	%rd15, %r39;
	add.s64 	%rd16, %rd15, %rd14;
	shl.b64 	%rd17, %rd16, 2;
	add.s64 	%rd18, %rd1, %rd17;
	ld.global.f32 	%f52, [%rd18+4];
	max.f32 	%f53, %f51, %f52;
	ld.global.f32 	%f54, [%rd18+8];
	max.f32 	%f55, %f53, %f54;
	ld.global.f32 	%f56, [%rd18+12];
	max.f32 	%f57, %f55, %f56;
	ld.global.f32 	%f58, [%rd18+16];
	max.f32 	%f59, %f57, %f58;
	ld.global.f32 	%f60, [%rd18+20];
	max.f32 	%f61, %f59, %f60;
	ld.global.f32 	%f62, [%rd18+24];
	max.f32 	%f63, %f61, %f62;
	ld.global.f32 	%f64, [%rd18+28];
	max.f32 	%f97, %f63, %f64;
	add.s32 	%r39, %r39, 8;
$L__BB8_9:
	setp.eq.s32 	%p10, %r13, 0;
	@%p10 bra 	$L__BB8_15;
	and.b32  	%r16, %r22, 3;
	setp.lt.u32 	%p11, %r13, 4;
	@%p11 bra 	$L__BB8_12;
	add.s32 	%r32, %r39, %r6;
	mul.wide.u32 	%rd19, %r32, 4;
	add.s64 	%rd20, %rd1, %rd19;
	ld.global.f32 	%f66, [%rd20];
	max.f32 	%f67, %f97, %f66;
	cvt.u64.u32 	%rd21, %r6;
	cvt.u64.u32 	%rd22, %r39;
	add.s64 	%rd23, %rd22, %rd21;
	shl.b64 	%rd24, %rd23, 2;
	add.s64 	%rd25, %rd1, %rd24;
	ld.global.f32 	%f68, [%rd25+4];
	max.f32 	%f69, %f67, %f68;
	ld.global.f32 	%f70, [%rd25+8];
	max.f32 	%f71, %f69, %f70;
	ld.global.f32 	%f72, [%rd25+12];
	max.f32 	%f97, %f71, %f72;
	add.s32 	%r39, %r39, 4;
$L__BB8_12:
	setp.eq.s32 	%p12, %r16, 0;
	@%p12 bra 	$L__BB8_15;
	add.s32 	%r33, %r39, %r6;
	mul.wide.u32 	%rd26, %r33, 4;
	add.s64 	%rd32, %rd1, %rd26;
	neg.s32 	%r41, %r16;
$L__BB8_14:
	.pragma "nounroll";
	ld.global.f32 	%f73, [%rd32];
	max.f32 	%f97, %f97, %f73;
	add.s64 	%rd32, %rd32, 4;
	add.s32 	%r41, %r41, 1;
	setp.ne.s32 	%p13, %r41, 0;
	@%p13 bra 	$L__BB8_14;
$L__BB8_15:
	st.shared.f32 	[%r5], %f97;
$L__BB8_16:
	bar.sync 	0;
	mad.lo.s32 	%r34, %r22, %r2, %r4;
	mul.wide.s32 	%rd27, %r34, 4;
	add.s64 	%rd28, %rd1, %rd27;
	ld.global.f32 	%f74, [%rd28];
	ld.shared.f32 	%f75, [%r5];
	sub.f32 	%f76, %f74, %f75;
	fma.rn.f32 	%f77, %f76, 0f3BBB989D, 0f3F000000;
	cvt.sat.f32.f32 	%f78, %f77;
	mov.f32 	%f79, 0f4B400001;
	mov.f32 	%f80, 0f437C0000;
	fma.rm.f32 	%f81, %f78, %f80, %f79;
	add.f32 	%f82, %f81, 0fCB40007F;
	neg.f32 	%f83, %f82;
	fma.rn.f32 	%f84, %f76, 0f3FB8AA3B, %f83;
	fma.rn.f32 	%f85, %f76, 0f32A57060, %f84;
	mov.b32 	%r35, %f81;
	shl.b32 	%r36, %r35, 23;
	mov.b32 	%f86, %r36;
	ex2.approx.ftz.f32 	%f87, %f85;
	mul.f32 	%f88, %f87, %f86;
	cvta.to.global.u64 	%rd29, %rd8;
	add.s64 	%rd30, %rd29, %rd27;
	st.global.f32 	[%rd30], %f88;
$L__BB8_17:
	ret;

}
	// .globl	softmax
.visible .entry softmax(
	.param .u64 .ptr .align 1 softmax_param_0,
	.param .u64 .ptr .align 1 softmax_param_1,
	.param .u32 softmax_param_2,
	.param .u32 softmax_param_3
)
{
	.reg .pred 	%p<14>;
	.reg .b32 	%r<68>;
	.reg .b32 	%f<211>;
	.reg .b64 	%rd<30>;
	// demoted variable
	.shared .align 4 .b8 _ZZ7softmaxE7row_sum[128];
	ld.param.u64 	%rd6, [softmax_param_0];
	ld.param.u64 	%rd5, [softmax_param_1];
	ld.param.u32 	%r19, [softmax_param_2];
	ld.param.u32 	%r18, [softmax_param_3];
	cvta.to.global.u64 	%rd1, %rd6;
	mov.u32 	%r20, %ctaid.y;
	mov.u32 	%r21, %ntid.y;
	mov.u32 	%r1, %tid.y;
	mad.lo.s32 	%r2, %r20, %r21, %r1;
	mov.u32 	%r22, %ctaid.x;
	mov.u32 	%r23, %ntid.x;
	mov.u32 	%r3, %tid.x;
	mad.lo.s32 	%r4, %r22, %r23, %r3;
	setp.ge.s32 	%p1, %r2, %r19;
	setp.ge.s32 	%p2, %r4, %r18;
	or.pred  	%p3, %p1, %p2;
	@%p3 bra 	$L__BB9_16;
	setp.ne.s32 	%p4, %r3, 0;
	shl.b32 	%r24, %r1, 2;
	mov.u32 	%r25, _ZZ7softmaxE7row_sum;
	add.s32 	%r5, %r25, %r24;
	@%p4 bra 	$L__BB9_15;
	setp.lt.s32 	%p5, %r18, 1;
	mov.f32 	%f210, 0f00000000;
	@%p5 bra 	$L__BB9_14;
	mul.lo.s32 	%r6, %r18, %r2;
	and.b32  	%r7, %r18, 7;
	setp.lt.u32 	%p6, %r18, 8;
	mov.f32 	%f210, 0f00000000;
	mov.b32 	%r66, 0;
	@%p6 bra 	$L__BB9_6;
	and.b32  	%r66, %r18, 2147483640;
	neg.s32 	%r64, %r66;
	mul.wide.u32 	%rd7, %r6, 4;
	add.s64 	%rd8, %rd7, %rd1;
	add.s64 	%rd29, %rd8, 16;
	mov.f32 	%f210, 0f00000000;
$L__BB9_5:
	.pragma "nounroll";
	ld.global.f32 	%f17, [%rd29+-16];
	fma.rn.f32 	%f18, %f17, 0f3BBB989D, 0f3F000000;
	cvt.sat.f32.f32 	%f19, %f18;
	mov.f32 	%f20, 0f4B400001;
	mov.f32 	%f21, 0f437C0000;
	fma.rm.f32 	%f22, %f19, %f21, %f20;
	add.f32 	%f23, %f22, 0fCB40007F;
	neg.f32 	%f24, %f23;
	fma.rn.f32 	%f25, %f17, 0f3FB8AA3B, %f24;
	fma.rn.f32 	%f26, %f17, 0f32A57060, %f25;
	mov.b32 	%r27, %f22;
	shl.b32 	%r28, %r27, 23;
	mov.b32 	%f27, %r28;
	ex2.approx.ftz.f32 	%f28, %f26;
	fma.rn.f32 	%f29, %f28, %f27, %f210;
	ld.global.f32 	%f30, [%rd29+-12];
	fma.rn.f32 	%f31, %f30, 0f3BBB989D, 0f3F000000;
	cvt.sat.f32.f32 	%f32, %f31;
	fma.rm.f32 	%f33, %f32, %f21, %f20;
	add.f32 	%f34, %f33, 0fCB40007F;
	neg.f32 	%f35, %f34;
	fma.rn.f32 	%f36, %f30, 0f3FB8AA3B, %f35;
	fma.rn.f32 	%f37, %f30, 0f32A57060, %f36;
	mov.b32 	%r29, %f33;
	shl.b32 	%r30, %r29, 23;
	mov.b32 	%f38, %r30;
	ex2.approx.ftz.f32 	%f39, %f37;
	fma.rn.f32 	%f40, %f39, %f38, %f29;
	ld.global.f32 	%f41, [%rd29+-8];
	fma.rn.f32 	%f42, %f41, 0f3BBB989D, 0f3F000000;
	cvt.sat.f32.f32 	%f43, %f42;
	fma.rm.f32 	%f44, %f43, %f21, %f20;
	add.f32 	%f45, %f44, 0fCB40007F;
	neg.f32 	%f46, %f45;
	fma.rn.f32 	%f47, %f41, 0f3FB8AA3B, %f46;
	fma.rn.f32 	%f48, %f41, 0f32A57060, %f47;
	mov.b32 	%r31, %f44;
	shl.b32 	%r32, %r31, 23;
	mov.b32 	%f49, %r32;
	ex2.approx.ftz.f32 	%f50, %f48;
	fma.rn.f32 	%f51, %f50, %f49, %f40;
	ld.global.f32 	%f52, [%rd29+-4];
	fma.rn.f32 	%f53, %f52, 0f3BBB989D, 0f3F000000;
	cvt.sat.f32.f32 	%f54, %f53;
	fma.rm.f32 	%f55, %f54, %f21, %f20;
	add.f32 	%f56, %f55, 0fCB40007F;
	neg.f32 	%f57, %f56;
	fma.rn.f32 	%f58, %f52, 0f3FB8AA3B, %f57;
	fma.rn.f32 	%f59, %f52, 0f32A57060, %f58;
	mov.b32 	%r33, %f55;
	shl.b32 	%r34, %r33, 23;
	mov.b32 	%f60, %r34;
	ex2.approx.ftz.f32 	%f61, %f59;
	fma.rn.f32 	%f62, %f61, %f60, %f51;
	ld.global.f32 	%f63, [%rd29];
	fma.rn.f32 	%f64, %f63, 0f3BBB989D, 0f3F000000;
	cvt.sat.f32.f32 	%f65, %f64;
	fma.rm.f32 	%f66, %f65, %f21, %f20;
	add.f32 	%f67, %f66, 0fCB40007F;
	neg.f32 	%f68, %f67;
	fma.rn.f32 	%f69, %f63, 0f3FB8AA3B, %f68;
	fma.rn.f32 	%f70, %f63, 0f32A57060, %f69;
	mov.b32 	%r35, %f66;
	shl.b32 	%r36, %r35, 23;
	mov.b32 	%f71, %r36;
	ex2.approx.ftz.f32 	%f72, %f70;
	fma.rn.f32 	%f73, %f72, %f71, %f62;
	ld.global.f32 	%f74, [%rd29+4];
	fma.rn.f32 	%f75, %f74, 0f3BBB989D, 0f3F000000;
	cvt.sat.f32.f32 	%f76, %f75;
	fma.rm.f32 	%f77, %f76, %f21, %f20;
	add.f32 	%f78, %f77, 0fCB40007F;
	neg.f32 	%f79, %f78;
	fma.rn.f32 	%f80, %f74, 0f3FB8AA3B, %f79;
	fma.rn.f32 	%f81, %f74, 0f32A57060, %f80;
	mov.b32 	%r37, %f77;
	shl.b32 	%r38, %r37, 23;
	mov.b32 	%f82, %r38;
	ex2.approx.ftz.f32 	%f83, %f81;
	fma.rn.f32 	%f84, %f83, %f82, %f73;
	ld.global.f32 	%f85, [%rd29+8];
	fma.rn.f32 	%f86, %f85, 0f3BBB989D, 0f3F000000;
	cvt.sat.f32.f32 	%f87, %f86;
	fma.rm.f32 	%f88, %f87, %f21, %f20;
	add.f32 	%f89, %f88, 0fCB40007F;
	neg.f32 	%f90, %f89;
	fma.rn.f32 	%f91, %f85, 0f3FB8AA3B, %f90;
	fma.rn.f32 	%f92, %f85, 0f32A57060, %f91;
	mov.b32 	%r39, %f88;
	shl.b32 	%r40, %r39, 23;
	mov.b32 	%f93, %r40;
	ex2.approx.ftz.f32 	%f94, %f92;
	fma.rn.f32 	%f95, %f94, %f93, %f84;
	ld.global.f32 	%f96, [%rd29+12];
	fma.rn.f32 	%f97, %f96, 0f3BBB989D, 0f3F000000;
	cvt.sat.f32.f32 	%f98, %f97;
	fma.rm.f32 	%f99, %f98, %f21, %f20;
	add.f32 	%f100, %f99, 0fCB40007F;
	neg.f32 	%f101, %f100;
	fma.rn.f32 	%f102, %f96, 0f3FB8AA3B, %f101;
	fma.rn.f32 	%f103, %f96, 0f32A57060, %f102;
	mov.b32 	%r41, %f99;
	shl.b32 	%r42, %r41, 23;
	mov.b32 	%f104, %r42;
	ex2.approx.ftz.f32 	%f105, %f103;
	fma.rn.f32 	%f210, %f105, %f104, %f95;
	add.s32 	%r64, %r64, 8;
	add.s64 	%rd29, %rd29, 32;
	setp.ne.s32 	%p7, %r64, 0;
	@%p7 bra 	$L__BB9_5;
$L__BB9_6:
	setp.eq.s32 	%p8, %r7, 0;
	@%p8 bra 	$L__BB9_14;
	and.b32  	%r13, %r18, 3;
	setp.lt.u32 	%p9, %r7, 4;
	@%p9 bra 	$L__BB9_9;
	add.s32 	%r43, %r66, %r6;
	mul.wide.u32 	%rd9, %r43, 4;
	add.s64 	%rd10, %rd1, %rd9;
	ld.global.f32 	%f107, [%rd10];
	fma.rn.f32 	%f108, %f107, 0f3BBB989D, 0f3F000000;
	cvt.sat.f32.f32 	%f109, %f108;
	mov.f32 	%f110, 0f4B400001;
	mov.f32 	%f111, 0f437C0000;
	fma.rm.f32 	%f112, %f109, %f111, %f110;
	add.f32 	%f113, %f112, 0fCB40007F;
	neg.f32 	%f114, %f113;
	fma.rn.f32 	%f115, %f107, 0f3FB8AA3B, %f114;
	fma.rn.f32 	%f116, %f107, 0f32A57060, %f115;
	mov.b32 	%r44, %f112;
	shl.b32 	%r45, %r44, 23;
	mov.b32 	%f117, %r45;
	ex2.approx.ftz.f32 	%f118, %f116;
	fma.rn.f32 	%f119, %f118, %f117, %f210;
	cvt.u64.u32 	%rd11, %r6;
	cvt.u64.u32 	%rd12, %r66;
	add.s64 	%rd13, %rd12, %rd11;
	shl.b64 	%rd14, %rd13, 2;
	add.s64 	%rd15, %rd1, %rd14;
	ld.global.f32 	%f120, [%rd15+4];
	fma.rn.f32 	%f121, %f120, 0f3BBB989D, 0f3F000000;
	cvt.sat.f32.f32 	%f122, %f121;
	fma.rm.f32 	%f123, %f122, %f111, %f110;
	add.f32 	%f124, %f123, 0fCB40007F;
	neg.f32 	%f125, %f124;
	fma.rn.f32 	%f126, %f120, 0f3FB8AA3B, %f125;
	fma.rn.f32 	%f127, %f120, 0f32A57060, %f126;
	mov.b32 	%r46, %f123;
	shl.b32 	%r47, %r46, 23;
	mov.b32 	%f128, %r47;
	ex2.approx.ftz.f32 	%f129, %f127;
	fma.rn.f32 	%f130, %f129, %f128, %f119;
	ld.global.f32 	%f131, [%rd15+8];
	fma.rn.f32 	%f132, %f131, 0f3BBB989D, 0f3F000000;
	cvt.sat.f32.f32 	%f133, %f132;
	fma.rm.f32 	%f134, %f133, %f111, %f110;
	add.f32 	%f135, %f134, 0fCB40007F;
	neg.f32 	%f136, %f135;
	fma.rn.f32 	%f137, %f131, 0f3FB8AA3B, %f136;
	fma.rn.f32 	%f138, %f131, 0f32A57060, %f137;
	mov.b32 	%r48, %f134;
	shl.b32 	%r49, %r48, 23;
	mov.b32 	%f139, %r49;
	ex2.approx.ftz.f32 	%f140, %f138;
	fma.rn.f32 	%f141, %f140, %f139, %f130;
	ld.global.f32 	%f142, [%rd15+12];
	fma.rn.f32 	%f143, %f142, 0f3BBB989D, 0f3F000000;
	cvt.sat.f32.f32 	%f144, %f143;
	fma.rm.f32 	%f145, %f144, %f111, %f110;
	add.f32 	%f146, %f145, 0fCB40007F;
	neg.f32 	%f147, %f146;
	fma.rn.f32 	%f148, %f142, 0f3FB8AA3B, %f147;
	fma.rn.f32 	%f149, %f142, 0f32A57060, %f148;
	mov.b32 	%r50, %f145;
	shl.b32 	%r51, %r50, 23;
	mov.b32 	%f150, %r51;
	ex2.approx.ftz.f32 	%f151, %f149;
	fma.rn.f32 	%f210, %f151, %f150, %f141;
	add.s32 	%r66, %r66, 4;
$L__BB9_9:
	setp.eq.s32 	%p10, %r13, 0;
	@%p10 bra 	$L__BB9_14;
	setp.eq.s32 	%p11, %r13, 1;
	@%p11 bra 	$L__BB9_12;
	add.s32 	%r52, %r66, %r6;
	mul.wide.u32 	%rd16, %r52, 4;
	add.s64 	%rd17, %rd1, %rd16;
	ld.global.f32 	%f153, [%rd17];
	fma.rn.f32 	%f154, %f153, 0f3BBB989D, 0f3F000000;
	cvt.sat.f32.f32 	%f155, %f154;
	mov.f32 	%f156, 0f4B400001;
	mov.f32 	%f157, 0f437C0000;
	fma.rm.f32 	%f158, %f155, %f157, %f156;
	add.f32 	%f159, %f158, 0fCB40007F;
	neg.f32 	%f160, %f159;
	fma.rn.f32 	%f161, %f153, 0f3FB8AA3B, %f160;
	fma.rn.f32 	%f162, %f153, 0f32A57060, %f161;
	mov.b32 	%r53, %f158;
	shl.b32 	%r54, %r53, 23;
	mov.b32 	%f163, %r54;
	ex2.approx.ftz.f32 	%f164, %f162;
	fma.rn.f32 	%f165, %f164, %f163, %f210;
	cvt.u64.u32 	%rd18, %r6;
	cvt.u64.u32 	%rd19, %r66;
	add.s64 	%rd20, %rd19, %rd18;
	shl.b64 	%rd21, %rd20, 2;
	add.s64 	%rd22, %rd1, %rd21;
	ld.global.f32 	%f166, [%rd22+4];
	fma.rn.f32 	%f167, %f166, 0f3BBB989D, 0f3F000000;
	cvt.sat.f32.f32 	%f168, %f167;
	fma.rm.f32 	%f169, %f168, %f157, %f156;
	add.f32 	%f170, %f169, 0fCB40007F;
	neg.f32 	%f171, %f170;
	fma.rn.f32 	%f172, %f166, 0f3FB8AA3B, %f171;
	fma.rn.f32 	%f173, %f166, 0f32A57060, %f172;
	mov.b32 	%r55, %f169;
	shl.b32 	%r56, %r55, 23;
	mov.b32 	%f174, %r56;
	ex2.approx.ftz.f32 	%f175, %f173;
	fma.rn.f32 	%f210, %f175, %f174, %f165;
	add.s32 	%r66, %r66, 2;
$L__BB9_12:
	and.b32  	%r57, %r18, 1;
	setp.eq.b32 	%p12, %r57, 1;
	not.pred 	%p13, %p12;
	@%p13 bra 	$L__BB9_14;
	add.s32 	%r58, %r66, %r6;
	mul.wide.u32 	%rd23, %r58, 4;
	add.s64 	%rd24, %rd1, %rd23;
	ld.global.f32 	%f176, [%rd24];
	fma.rn.f32 	%f177, %f176, 0f3BBB989D, 0f3F000000;
	cvt.sat.f32.f32 	%f178, %f177;
	mov.f32 	%f179, 0f4B400001;
	mov.f32 	%f180, 0f437C0000;
	fma.rm.f32 	%f181, %f178, %f180, %f179;
	add.f32 	%f182, %f181, 0fCB40007F;
	neg.f32 	%f183, %f182;
	fma.rn.f32 	%f184, %f176, 0f3FB8AA3B, %f183;
	fma.rn.f32 	%f185, %f176, 0f32A57060, %f184;
	mov.b32 	%r59, %f181;
	shl.b32 	%r60, %r59, 23;
	mov.b32 	%f186, %r60;
	ex2.approx.ftz.f32 	%f187, %f185;
	fma.rn.f32 	%f210, %f187, %f186, %f210;
$L__BB9_14:
	st.shared.f32 	[%r5], %f210;
$L__BB9_15:
	bar.sync 	0;
	mad.lo.s32 	%r61, %r18, %r2, %r4;
	mul.wide.s32 	%rd25, %r61, 4;
	add.s64 	%rd26, %rd1, %rd25;
	ld.global.f32 	%f188, [%rd26];
	fma.rn.f32 	%f189, %f188, 0f3BBB989D, 0f3F000000;
	cvt.sat.f32.f32 	%f190, %f189;
	mov.f32 	%f191, 0f4B400001;
	mov.f32 	%f192, 0f437C0000;
	fma.rm.f32 	%f193, %f190, %f192, %f191;
	add.f32 	%f194, %f193, 0fCB40007F;
	neg.f32 	%f195, %f194;
	fma.rn.f32 	%f196, %f188, 0f3FB8AA3B, %f195;
	fma.rn.f32 	%f197, %f188, 0f32A57060, %f196;
	mov.b32 	%r62, %f193;
	shl.b32 	%r63, %r62, 23;
	mov.b32 	%f198, %r63;
	ex2.approx.ftz.f32 	%f199, %f197;
	mul.f32 	%f200, %f199, %f198;
	ld.shared.f32 	%f201, [%r5];
	div.rn.f32 	%f202, %f200, %f201;
	cvta.to.global.u64 	%rd27, %rd5;
	add.s64 	%rd28, %rd27, %rd25;
	st.global.f32 	[%rd28], %f202;
$L__BB9_16:
	ret;

}
	// .globl	compute_delta2
.visible .entry compute_delta2(
	.param .u64 .ptr .align 1 compute_delta2_param_0,
	.param .u64 .ptr .align 1 compute_delta2_param_1,
	.param .u64 .ptr .align 1 compute_delta2_param_2,
	.param .u32 compute_delta2_param_3,
	.param .u32 compute_delta2_param_4
)
{
	.reg .pred 	%p<11>;
	.reg .b32 	%r<66>;
	.reg .b32 	%f<32>;
	.reg .b64 	%rd<98>;

	ld.param.u64 	%rd4, [compute_delta2_param_0];
	ld.param.u64 	%rd3, [compute_delta2_param_1];
	ld.param.u64 	%rd5, [compute_delta2_param_2];
	ld.param.u32 	%r24, [compute_delta2_param_3];
	ld.param.u32 	%r25, [compute_delta2_param_4];
	cvta.to.global.u64 	%rd1, %rd4;
	cvta.to.global.u64 	%rd2, %rd5;
	mov.u32 	%r26, %ntid.x;
	mov.u32 	%r27, %ctaid.x;
	mov.u32 	%r28, %tid.x;
	mad.lo.s32 	%r1, %r26, %r27, %r28;
	setp.ge.u32 	%p1, %r1, %r25;
	@%p1 bra 	$L__BB10_15;
	setp.eq.s32 	%p2, %r24, 0;
	@%p2 bra 	$L__BB10_14;
	mul.lo.s32 	%r2, %r24, %r1;
	and.b32  	%r3, %r24, 15;
	setp.lt.u32 	%p3, %r24, 16;
	mov.b32 	%r62, 0;
	@%p3 bra 	$L__BB10_5;
	and.b32  	%r62, %r24, -16;
	neg.s32 	%r60, %r62;
	add.s32 	%r59, %r2, 7;
$L__BB10_4:
	.pragma "nounroll";
	add.s32 	%r30, %r59, -7;
	mul.wide.u32 	%rd6, %r30, 4;
	add.s64 	%rd7, %rd1, %rd6;
	ld.global.f32 	%f1, [%rd7];
	add.s64 	%rd8, %rd2, %rd6;
	st.global.f32 	[%rd8], %f1;
	add.s32 	%r31, %r59, -6;
	mul.wide.u32 	%rd9, %r31, 4;
	add.s64 	%rd10, %rd1, %rd9;
	ld.global.f32 	%f2, [%rd10];
	add.s64 	%rd11, %rd2, %rd9;
	st.global.f32 	[%rd11], %f2;
	add.s32 	%r32, %r59, -5;
	mul.wide.u32 	%rd12, %r32, 4;
	add.s64 	%rd13, %rd1, %rd12;
	ld.global.f32 	%f3, [%rd13];
	add.s64 	%rd14, %rd2, %rd12;
	st.global.f32 	[%rd14], %f3;
	add.s32 	%r33, %r59, -4;
	mul.wide.u32 	%rd15, %r33, 4;
	add.s64 	%rd16, %rd1, %rd15;
	ld.global.f32 	%f4, [%rd16];
	add.s64 	%rd17, %rd2, %rd15;
	st.global.f32 	[%rd17], %f4;
	add.s32 	%r34, %r59, -3;
	mul.wide.u32 	%rd18, %r34, 4;
	add.s64 	%rd19, %rd1, %rd18;
	ld.global.f32 	%f5, [%rd19];
	add.s64 	%rd20, %rd2, %rd18;
	st.global.f32 	[%rd20], %f5;
	add.s32 	%r35, %r59, -2;
	mul.wide.u32 	%rd21, %r35, 4;
	add.s64 	%rd22, %rd1, %rd21;
	ld.global.f32 	%f6, [%rd22];
	add.s64 	%rd23, %rd2, %rd21;
	st.global.f32 	[%rd23], %f6;
	add.s32 	%r36, %r59, -1;
	mul.wide.u32 	%rd24, %r36, 4;
	add.s64 	%rd25, %rd1, %rd24;
	ld.global.f32 	%f7, [%rd25];
	add.s64 	%rd26, %rd2, %rd24;
	st.global.f32 	[%rd26], %f7;
	add.s32 	%r37, %r59, 8;
	mul.wide.u32 	%rd27, %r59, 4;
	add.s64 	%rd28, %rd1, %rd27;
	ld.global.f32 	%f8, [%rd28];
	add.s64 	%rd29, %rd2, %rd27;
	st.global.f32 	[%rd29], %f8;
	add.s32 	%r38, %r59, 1;
	mul.wide.u32 	%rd30, %r38, 4;
	add.s64 	%rd31, %rd1, %rd30;
	ld.global.f32 	%f9, [%rd31];
	add.s64 	%rd32, %rd2, %rd30;
	st.global.f32 	[%rd32], %f9;
	add.s32 	%r39, %r59, 2;
	mul.wide.u32 	%rd33, %r39, 4;
	add.s64 	%rd34, %rd1, %rd33;
	ld.global.f32 	%f10, [%rd34];
	add.s64 	%rd35, %rd2, %rd33;
	st.global.f32 	[%rd35], %f10;
	add.s32 	%r40, %r59, 3;
	mul.wide.u32 	%rd36, %r40, 4;
	add.s64 	%rd37, %rd1, %rd36;
	ld.global.f32 	%f11, [%rd37];
	add.s64 	%rd38, %rd2, %rd36;
	st.global.f32 	[%rd38], %f11;
	add.s32 	%r41, %r59, 4;
	mul.wide.u32 	%rd39, %r41, 4;
	add.s64 	%rd40, %rd1, %rd39;
	ld.global.f32 	%f12, [%rd40];
	add.s64 	%rd41, %rd2, %rd39;
	st.global.f32 	[%rd41], %f12;
	add.s32 	%r42, %r59, 5;
	mul.wide.u32 	%rd42, %r42, 4;
	add.s64 	%rd43, %rd1, %rd42;
	ld.global.f32 	%f13, [%rd43];
	add.s64 	%rd44, %rd2, %rd42;
	st.global.f32 	[%rd44], %f13;
	add.s32 	%r43, %r59, 6;
	mul.wide.u32 	%rd45, %r43, 4;
	add.s64 	%rd46, %rd1, %rd45;
	ld.global.f32 	%f14, [%rd46];
	add.s64 	%rd47, %rd2, %rd45;
	st.global.f32 	[%rd47], %f14;
	add.s32 	%r44, %r59, 7;
	mul.wide.u32 	%rd48, %r44, 4;
	add.s64 	%rd49, %rd1, %rd48;
	ld.global.f32 	%f15, [%rd49];
	add.s64 	%rd50, %rd2, %rd48;
	st.global.f32 	[%rd50], %f15;
	mul.wide.u32 	%rd51, %r37, 4;
	add.s64 	%rd52, %rd1, %rd51;
	ld.global.f32 	%f16, [%rd52];
	add.s64 	%rd53, %rd2, %rd51;
	st.global.f32 	[%rd53], %f16;
	add.s32 	%r60, %r60, 16;
	add.s32 	%r59, %r59, 16;
	setp.ne.s32 	%p4, %r60, 0;
	@%p4 bra 	$L__BB10_4;
$L__BB10_5:
	setp.eq.s32 	%p5, %r3, 0;
	@%p5 bra 	$L__BB10_14;
	and.b32  	%r12, %r24, 7;
	setp.lt.u32 	%p6, %r3, 8;
	@%p6 bra 	$L__BB10_8;
	add.s32 	%r45, %r62, %r2;
	mul.wide.u32 	%rd54, %r45, 4;
	add.s64 	%rd55, %rd1, %rd54;
	ld.global.f32 	%f17, [%rd55];
	add.s64 	%rd56, %rd2, %rd54;
	st.global.f32 	[%rd56], %f17;
	add.s32 	%r46, %r45, 1;
	mul.wide.u32 	%rd57, %r46, 4;
	add.s64 	%rd58, %rd1, %rd57;
	ld.global.f32 	%f18, [%rd58];
	add.s64 	%rd59, %rd2, %rd57;
	st.global.f32 	[%rd59], %f18;
	add.s32 	%r47, %r45, 2;
	mul.wide.u32 	%rd60, %r47, 4;
	add.s64 	%rd61, %rd1, %rd60;
	ld.global.f32 	%f19, [%rd61];
	add.s64 	%rd62, %rd2, %rd60;
	st.global.f32 	[%rd62], %f19;
	add.s32 	%r48, %r45, 3;
	mul.wide.u32 	%rd63, %r48, 4;
	add.s64 	%rd64, %rd1, %rd63;
	ld.global.f32 	%f20, [%rd64];
	add.s64 	%rd65, %rd2, %rd63;
	st.global.f32 	[%rd65], %f20;
	add.s32 	%r49, %r45, 4;
	mul.wide.u32 	%rd66, %r49, 4;
	add.s64 	%rd67, %rd1, %rd66;
	ld.global.f32 	%f21, [%rd67];
	add.s64 	%rd68, %rd2, %rd66;
	st.global.f32 	[%rd68], %f21;
	add.s32 	%r50, %r45, 5;
	mul.wide.u32 	%rd69, %r50, 4;
	add.s64 	%rd70, %rd1, %rd69;
	ld.global.f32 	%f22, [%rd70];
	add.s64 	%rd71, %rd2, %rd69;
	st.global.f32 	[%rd71], %f22;
	add.s32 	%r51, %r45, 6;
	mul.wide.u32 	%rd72, %r51, 4;
	add.s64 	%rd73, %rd1, %rd72;
	ld.global.f32 	%f23, [%rd73];
	add.s64 	%rd74, %rd2, %rd72;
	st.global.f32 	[%rd74], %f23;
	add.s32 	%r52, %r45, 7;
	mul.wide.u32 	%rd75, %r52, 4;
	add.s64 	%rd76, %rd1, %rd75;
	ld.global.f32 	%f24, [%rd76];
	add.s64 	%rd77, %rd2, %rd75;
	st.global.f32 	[%rd77], %f24;
	add.s32 	%r62, %r62, 8;
$L__BB10_8:
	setp.eq.s32 	%p7, %r12, 0;
	@%p7 bra 	$L__BB10_14;
	and.b32  	%r15, %r24, 3;
	setp.lt.u32 	%p8, %r12, 4;
	@%p8 bra 	$L__BB10_11;
	add.s32 	%r53, %r62, %r2;
	mul.wide.u32 	%rd78, %r53, 4;
	add.s64 	%rd79, %rd1, %rd78;
	ld.global.f32 	%f25, [%rd79];
	add.s64 	%rd80, %rd2, %rd78;
	st.global.f32 	[%rd80], %f25;
	add.s32 	%r54, %r53, 1;
	mul.wide.u32 	%rd81, %r54, 4;
	add.s64 	%rd82, %rd1, %rd81;
	ld.global.f32 	%f26, [%rd82];
	add.s64 	%rd83, %rd2, %rd81;
	st.global.f32 	[%rd83], %f26;
	add.s32 	%r55, %r53, 2;
	mul.wide.u32 	%rd84, %r55, 4;
	add.s64 	%rd85, %rd1, %rd84;
	ld.global.f32 	%f27, [%rd85];
	add.s64 	%rd86, %rd2, %rd84;
	st.global.f32 	[%rd86], %f27;
	add.s32 	%r56, %r53, 3;
	mul.wide.u32 	%rd87, %r56, 4;
	add.s64 	%rd88, %rd1, %rd87;
	ld.global.f32 	%f28, [%rd88];
	add.s64 	%rd89, %rd2, %rd87;
	st.global.f32 	[%rd89], %f28;
	add.s32 	%r62, %r62, 4;
$L__BB10_11:
	setp.eq.s32 	%p9, %r15, 0;
	@%p9 bra 	$L__BB10_14;
	add.s32 	%r65, %r62, %r2;
	neg.s32 	%r64, %r15;
$L__BB10_13:
	.pragma "nounroll";
	mul.wide.u32 	%rd90, %r65, 4;
	add.s64 	%rd91, %rd1, %rd90;
	ld.global.f32 	%f29, [%rd91];
	add.s64 	%rd92, %rd2, %rd90;
	st.global.f32 	[%rd92], %f29;
	add.s32 	%r65, %r65, 1;
	add.s32 	%r64, %r64, 1;
	setp.ne.s32 	%p10, %r64, 0;
	@%p10 bra 	$L__BB10_13;
$L__BB10_14:
	cvta.to.global.u64 	%rd93, %rd3;
	mul.wide.u32 	%rd94, %r1, 4;
	add.s64 	%rd95, %rd93, %rd94;
	ld.global.u32 	%r57, [%rd95];
	mad.lo.s32 	%r58, %r24, %r1, %r57;
	mul.wide.u32 	%rd96, %r58, 4;
	add.s64 	%rd97, %rd2, %rd96;
	ld.global.f32 	%f30, [%rd97];
	add.f32 	%f31, %f30, 0fBF800000;
	st.global.f32 	[%rd97], %f31;
$L__BB10_15:
	ret;

}
	// .globl	compute_db
.visible .entry compute_db(
	.param .u64 .ptr .align 1 compute_db_param_0,
	.param .u64 .ptr .align 1 compute_db_param_1,
	.param .u32 compute_db_param_2,
	.param .u32 compute_db_param_3,
	.param .u64 .ptr .align 1 compute_db_param_4,
	.param .f32 compute_db_param_5
)
{
	.reg .pred 	%p<11>;
	.reg .b32 	%r<113>;
	.reg .b32 	%f<87>;
	.reg .b64 	%rd<70>;

	ld.param.u64 	%rd4, [compute_db_param_0];
	ld.param.u32 	%r70, [compute_db_param_2];
	ld.param.u32 	%r71, [compute_db_param_3];
	ld.param.f32 	%f14, [compute_db_param_5];
	cvta.to.global.u64 	%rd1, %rd4;
	mov.u32 	%r72, %ntid.x;
	mov.u32 	%r73, %ctaid.x;
	mul.lo.s32 	%r1, %r72, %r73;
	mov.u32 	%r2, %tid.x;
	add.s32 	%r3, %r1, %r2;
	setp.ge.u32 	%p1, %r3, %r70;
	@%p1 bra 	$L__BB11_15;
	setp.eq.s32 	%p2, %r71, 0;
	mov.f32 	%f86, 0f00000000;
	@%p2 bra 	$L__BB11_14;
	and.b32  	%r4, %r71, 15;
	setp.lt.u32 	%p3, %r71, 16;
	mov.f32 	%f86, 0f00000000;
	mov.b32 	%r109, 0;
	@%p3 bra 	$L__BB11_5;
	and.b32  	%r109, %r71, -16;
	neg.s32 	%r107, %r109;
	add.s32 	%r75, %r2, %r70;
	add.s32 	%r106, %r75, %r1;
	shl.b32 	%r8, %r70, 4;
	shl.b32 	%r76, %r70, 1;
	add.s32 	%r105, %r3, %r76;
	mad.lo.s32 	%r104, %r70, 3, %r3;
	shl.b32 	%r77, %r70, 2;
	add.s32 	%r103, %r3, %r77;
	mad.lo.s32 	%r102, %r70, 5, %r3;
	mad.lo.s32 	%r101, %r70, 6, %r3;
	mad.lo.s32 	%r100, %r70, 7, %r3;
	shl.b32 	%r78, %r70, 3;
	add.s32 	%r99, %r3, %r78;
	mad.lo.s32 	%r98, %r70, 9, %r3;
	mad.lo.s32 	%r97, %r70, 10, %r3;
	mad.lo.s32 	%r96, %r70, 11, %r3;
	mad.lo.s32 	%r95, %r70, 12, %r3;
	mad.lo.s32 	%r94, %r70, 13, %r3;
	mad.lo.s32 	%r93, %r70, 14, %r3;
	mad.lo.s32 	%r92, %r70, 15, %r3;
	mov.f32 	%f86, 0f00000000;
	mov.u32 	%r91, %r3;
$L__BB11_4:
	.pragma "nounroll";
	mul.wide.u32 	%rd5, %r91, 4;
	add.s64 	%rd6, %rd1, %rd5;
	ld.global.f32 	%f19, [%rd6];
	add.f32 	%f20, %f86, %f19;
	mul.wide.u32 	%rd7, %r106, 4;
	add.s64 	%rd8, %rd1, %rd7;
	ld.global.f32 	%f21, [%rd8];
	add.f32 	%f22, %f20, %f21;
	mul.wide.u32 	%rd9, %r105, 4;
	add.s64 	%rd10, %rd1, %rd9;
	ld.global.f32 	%f23, [%rd10];
	add.f32 	%f24, %f22, %f23;
	mul.wide.u32 	%rd11, %r104, 4;
	add.s64 	%rd12, %rd1, %rd11;
	ld.global.f32 	%f25, [%rd12];
	add.f32 	%f26, %f24, %f25;
	mul.wide.u32 	%rd13, %r103, 4;
	add.s64 	%rd14, %rd1, %rd13;
	ld.global.f32 	%f27, [%rd14];
	add.f32 	%f28, %f26, %f27;
	mul.wide.u32 	%rd15, %r102, 4;
	add.s64 	%rd16, %rd1, %rd15;
	ld.global.f32 	%f29, [%rd16];
	add.f32 	%f30, %f28, %f29;
	mul.wide.u32 	%rd17, %r101, 4;
	add.s64 	%rd18, %rd1, %rd17;
	ld.global.f32 	%f31, [%rd18];
	add.f32 	%f32, %f30, %f31;
	mul.wide.u32 	%rd19, %r100, 4;
	add.s64 	%rd20, %rd1, %rd19;
	ld.global.f32 	%f33, [%rd20];
	add.f32 	%f34, %f32, %f33;
	mul.wide.u32 	%rd21, %r99, 4;
	add.s64 	%rd22, %rd1, %rd21;
	ld.global.f32 	%f35, [%rd22];
	add.f32 	%f36, %f34, %f35;
	mul.wide.u32 	%rd23, %r98, 4;
	add.s64 	%rd24, %rd1, %rd23;
	ld.global.f32 	%f37, [%rd24];
	add.f32 	%f38, %f36, %f37;
	mul.wide.u32 	%rd25, %r97, 4;
	add.s64 	%rd26, %rd1, %rd25;
	ld.global.f32 	%f39, [%rd26];
	add.f32 	%f40, %f38, %f39;
	mul.wide.u32 	%rd27, %r96, 4;
	add.s64 	%rd28, %rd1, %rd27;
	ld.global.f32 	%f41, [%rd28];
	add.f32 	%f42, %f40, %f41;
	mul.wide.u32 	%rd29, %r95, 4;
	add.s64 	%rd30, %rd1, %rd29;
	ld.global.f32 	%f43, [%rd30];
	add.f32 	%f44, %f42, %f43;
	mul.wide.u32 	%rd31, %r94, 4;
	add.s64 	%rd32, %rd1, %rd31;
	ld.global.f32 	%f45, [%rd32];
	add.f32 	%f46, %f44, %f45;
	mul.wide.u32 	%rd33, %r93, 4;
	add.s64 	%rd34, %rd1, %rd33;
	ld.global.f32 	%f47, [%rd34];
	add.f32 	%f48, %f46, %f47;
	mul.wide.u32 	%rd35, %r92, 4;
	add.s64 	%rd36, %rd1, %rd35;
	ld.global.f32 	%f49, [%rd36];
	add.f32 	%f86, %f48, %f49;
	add.s32 	%r107, %r107, 16;
	add.s32 	%r106, %r106, %r8;
	add.s32 	%r105, %r105, %r8;
	add.s32 	%r104, %r104, %r8;
	add.s32 	%r103, %r103, %r8;
	add.s32 	%r102, %r102, %r8;
	add.s32 	%r101, %r101, %r8;
	add.s32 	%r100, %r100, %r8;
	add.s32 	%r99, %r99, %r8;
	add.s32 	%r98, %r98, %r8;
	add.s32 	%r97, %r97, %r8;
	add.s32 	%r96, %r96, %r8;
	add.s32 	%r95, %r95, %r8;
	add.s32 	%r94, %r94, %r8;
	add.s32 	%r93, %r93, %r8;
	add.s32 	%r92, %r92, %r8;
	add.s32 	%r91, %r91, %r8;
	setp.ne.s32 	%p4, %r107, 0;
	@%p4 bra 	$L__BB11_4;
$L__BB11_5:
	setp.eq.s32 	%p5, %r4, 0;
	@%p5 bra 	$L__BB11_14;
	and.b32  	%r58, %r71, 7;
	setp.lt.u32 	%p6, %r4, 8;
	@%p6 bra 	$L__BB11_8;
	mad.lo.s32 	%r79, %r109, %r70, %r3;
	mul.wide.u32 	%rd37, %r79, 4;
	add.s64 	%rd38, %rd1, %rd37;
	ld.global.f32 	%f51, [%rd38];
	add.f32 	%f52, %f86, %f51;
	add.s32 	%r80, %r79, %r70;
	mul.wide.u32 	%rd39, %r80, 4;
	add.s64 	%rd40, %rd1, %rd39;
	ld.global.f32 	%f53, [%rd40];
	add.f32 	%f54, %f52, %f53;
	add.s32 	%r81, %r80, %r70;
	mul.wide.u32 	%rd41, %r81, 4;
	add.s64 	%rd42, %rd1, %rd41;
	ld.global.f32 	%f55, [%rd42];
	add.f32 	%f56, %f54, %f55;
	add.s32 	%r82, %r81, %r70;
	mul.wide.u32 	%rd43, %r82, 4;
	add.s64 	%rd44, %rd1, %rd43;
	ld.global.f32 	%f57, [%rd44];
	add.f32 	%f58, %f56, %f57;
	add.s32 	%r83, %r82, %r70;
	mul.wide.u32 	%rd45, %r83, 4;
	add.s64 	%rd46, %rd1, %rd45;
	ld.global.f32 	%f59, [%rd46];
	add.f32 	%f60, %f58, %f59;
	add.s32 	%r84, %r83, %r70;
	mul.wide.u32 	%rd47, %r84, 4;
	add.s64 	%rd48, %rd1, %rd47;
	ld.global.f32 	%f61, [%rd48];
	add.f32 	%f62, %f60, %f61;
	add.s32 	%r85, %r84, %r70;
	mul.wide.u32 	%rd49, %r85, 4;
	add.s64 	%rd50, %rd1, %rd49;
	ld.global.f32 	%f63, [%rd50];
	add.f32 	%f64, %f62, %f63;
	add.s32 	%r86, %r85, %r70;
	mul.wide.u32 	%rd51, %r86, 4;
	add.s64 	%rd52, %rd1, %rd51;
	ld.global.f32 	%f65, [%rd52];
	add.f32 	%f86, %f64, %f65;
	add.s32 	%r109, %r109, 8;
$L__BB11_8:
	setp.eq.s32 	%p7, %r58, 0;
	@%p7 bra 	$L__BB11_14;
	and.b32  	%r61, %r71, 3;
	setp.lt.u32 	%p8, %r58, 4;
	@%p8 bra 	$L__BB11_11;
	mad.lo.s32 	%r87, %r109, %r70, %r3;
	mul.wide.u32 	%rd53, %r87, 4;
	add.s64 	%rd54, %rd1, %rd53;
	ld.global.f32 	%f67, [%rd54];
	add.f32 	%f68, %f86, %f67;
	add.s32 	%r88, %r87, %r70;
	mul.wide.u32 	%rd55, %r88, 4;
	add.s64 	%rd56, %rd1, %rd55;
	ld.global.f32 	%f69, [%rd56];
	add.f32 	%f70, %f68, %f69;
	add.s32 	%r89, %r88, %r70;
	mul.wide.u32 	%rd57, %r89, 4;
	add.s64 	%rd58, %rd1, %rd57;
	ld.global.f32 	%f71, [%rd58];
	add.f32 	%f72, %f70, %f71;
	add.s32 	%r90, %r89, %r70;
	mul.wide.u32 	%rd59, %r90, 4;
	add.s64 	%rd60, %rd1, %rd59;
	ld.global.f32 	%f73, [%rd60];
	add.f32 	%f86, %f72, %f73;
	add.s32 	%r109, %r109, 4;
$L__BB11_11:
	setp.eq.s32 	%p9, %r61, 0;
	@%p9 bra 	$L__BB11_14;
	mad.lo.s32 	%r112, %r109, %r70, %r3;
	neg.s32 	%r111, %r61;
$L__BB11_13:
	.pragma "nounroll";
	mul.wide.u32 	%rd61, %r112, 4;
	add.s64 	%rd62, %rd1, %rd61;
	ld.global.f32 	%f74, [%rd62];
	add.f32 	%f86, %f86, %f74;
	add.s32 	%r112, %r112, %r70;
	add.s32 	%r111, %r111, 1;
	setp.ne.s32 	%p10, %r111, 0;
	@%p10 bra 	$L__BB11_13;
$L__BB11_14:
	ld.param.u64 	%rd69, [compute_db_param_4];
	ld.param.u64 	%rd68, [compute_db_param_1];
	cvta.to.global.u64 	%rd63, %rd69;
	mul.wide.u32 	%rd64, %r3, 4;
	add.s64 	%rd65, %rd63, %rd64;
	ld.global.f32 	%f75, [%rd65];
	mul.f32 	%f76, %f14, %f86;
	sub.f32 	%f77, %f75, %f76;
	cvta.to.global.u64 	%rd66, %rd68;
	add.s64 	%rd67, %rd66, %rd64;
	st.global.f32 	[%rd67], %f77;
$L__BB11_15:
	ret;

}
	// .globl	compute_dW
.visible .entry compute_dW(
	.param .u64 .ptr .align 1 compute_dW_param_0,
	.param .u64 .ptr .align 1 compute_dW_param_1,
	.param .u64 .ptr .align 1 compute_dW_param_2,
	.param .u32 compute_dW_param_3,
	.param .u32 compute_dW_param_4,
	.param .u32 compute_dW_param_5,
	.param .u64 .ptr .align 1 compute_dW_param_6,
	.param .f32 compute_dW_param_7
)
{
	.reg .pred 	%p<12>;
	.reg .b32 	%r<43>;
	.reg .b32 	%f<115>;
	.reg .b64 	%rd<16>;
	// demoted variable
	.shared .align 4 .b8 _ZZ10compute_dWE2As[4096];
	// demoted variable
	.shared .align 4 .b8 _ZZ10compute_dWE2Bs[4096];
	ld.param.u64 	%rd3, [compute_dW_param_0];
	ld.param.u64 	%rd4, [compute_dW_param_1];
	ld.param.u64 	%rd5, [compute_dW_param_2];
	ld.param.u32 	%r24, [compute_dW_param_3];
	ld.param.u32 	%r25, [compute_dW_param_4];
	ld.param.u32 	%r26, [compute_dW_param_5];
	ld.param.u64 	%rd6, [compute_dW_param_6];
	ld.param.f32 	%f8, [compute_dW_param_7];
	mov.u32 	%r27, %ctaid.y;
	shl.b32 	%r28, %r27, 5;
	mov.u32 	%r40, %tid.y;
	add.s32 	%r2, %r28, %r40;
	mov.u32 	%r29, %ctaid.x;
	shl.b32 	%r3, %r29, 5;
	mov.u32 	%r38, %tid.x;
	add.s32 	%r5, %r3, %r38;
	setp.lt.s32 	%p1, %r25, 1;
	mov.f32 	%f114, 0f00000000;
	@%p1 bra 	$L__BB12_7;
	add.s32 	%r30, %r25, 31;
	shr.u32 	%r31, %r30, 5;
	shl.b32 	%r32, %r40, 7;
	mov.u32 	%r33, _ZZ10compute_dWE2As;
	add.s32 	%r6, %r33, %r32;
	shl.b32 	%r34, %r38, 2;
	add.s32 	%r7, %r6, %r34;
	mov.u32 	%r35, _ZZ10compute_dWE2Bs;
	add.s32 	%r9, %r35, %r34;
	add.s32 	%r8, %r9, %r32;
	neg.s32 	%r42, %r31;
	mad.lo.s32 	%r36, %r40, %r26, %r38;
	add.s32 	%r41, %r36, %r3;
	shl.b32 	%r12, %r26, 5;
	mad.lo.s32 	%r39, %r25, %r2, %r38;
	cvta.to.global.u64 	%rd1, %rd3;
	cvta.to.global.u64 	%rd2, %rd4;
	mov.f32 	%f114, 0f00000000;
$L__BB12_2:
	setp.ge.s32 	%p2, %r2, %r24;
	setp.ge.u32 	%p3, %r38, %r25;
	mov.f32 	%f112, 0f00000000;
	or.pred  	%p4, %p2, %p3;
	@%p4 bra 	$L__BB12_4;
	mul.wide.u32 	%rd7, %r39, 4;
	add.s64 	%rd8, %rd1, %rd7;
	ld.global.f32 	%f112, [%rd8];
$L__BB12_4:
	setp.ge.s32 	%p5, %r5, %r26;
	st.shared.f32 	[%r7], %f112;
	setp.ge.u32 	%p6, %r40, %r25;
	mov.f32 	%f113, 0f00000000;
	or.pred  	%p7, %p5, %p6;
	@%p7 bra 	$L__BB12_6;
	mul.wide.u32 	%rd9, %r41, 4;
	add.s64 	%rd10, %rd2, %rd9;
	ld.global.f32 	%f113, [%rd10];
$L__BB12_6:
	st.shared.f32 	[%r8], %f113;
	bar.sync 	0;
	ld.shared.f32 	%f13, [%r6];
	ld.shared.f32 	%f14, [%r9];
	fma.rn.f32 	%f15, %f13, %f14, %f114;
	ld.shared.f32 	%f16, [%r6+4];
	ld.shared.f32 	%f17, [%r9+128];
	fma.rn.f32 	%f18, %f16, %f17, %f15;
	ld.shared.f32 	%f19, [%r6+8];
	ld.shared.f32 	%f20, [%r9+256];
	fma.rn.f32 	%f21, %f19, %f20, %f18;
	ld.shared.f32 	%f22, [%r6+12];
	ld.shared.f32 	%f23, [%r9+384];
	fma.rn.f32 	%f24, %f22, %f23, %f21;
	ld.shared.f32 	%f25, [%r6+16];
	ld.shared.f32 	%f26, [%r9+512];
	fma.rn.f32 	%f27, %f25, %f26, %f24;
	ld.shared.f32 	%f28, [%r6+20];
	ld.shared.f32 	%f29, [%r9+640];
	fma.rn.f32 	%f30, %f28, %f29, %f27;
	ld.shared.f32 	%f31, [%r6+24];
	ld.shared.f32 	%f32, [%r9+768];
	fma.rn.f32 	%f33, %f31, %f32, %f30;
	ld.shared.f32 	%f34, [%r6+28];
	ld.shared.f32 	%f35, [%r9+896];
	fma.rn.f32 	%f36, %f34, %f35, %f33;
	ld.shared.f32 	%f37, [%r6+32];
	ld.shared.f32 	%f38, [%r9+1024];
	fma.rn.f32 	%f39, %f37, %f38, %f36;
	ld.shared.f32 	%f40, [%r6+36];
	ld.shared.f32 	%f41, [%r9+1152];
	fma.rn.f32 	%f42, %f40, %f41, %f39;
	ld.shared.f32 	%f43, [%r6+40];
	ld.shared.f32 	%f44, [%r9+1280];
	fma.rn.f32 	%f45, %f43, %f44, %f42;
	ld.shared.f32 	%f46, [%r6+44];
	ld.shared.f32 	%f47, [%r9+1408];
	fma.rn.f32 	%f48, %f46, %f47, %f45;
	ld.shared.f32 	%f49, [%r6+48];
	ld.shared.f32 	%f50, [%r9+1536];
	fma.rn.f32 	%f51, %f49, %f50, %f48;
	ld.shared.f32 	%f52, [%r6+52];
	ld.shared.f32 	%f53, [%r9+1664];
	fma.rn.f32 	%f54, %f52, %f53, %f51;
	ld.shared.f32 	%f55, [%r6+56];
	ld.shared.f32 	%f56, [%r9+1792];
	fma.rn.f32 	%f57, %f55, %f56, %f54;
	ld.shared.f32 	%f58, [%r6+60];
	ld.shared.f32 	%f59, [%r9+1920];
	fma.rn.f32 	%f60, %f58, %f59, %f57;
	ld.shared.f32 	%f61, [%r6+64];
	ld.shared.f32 	%f62, [%r9+2048];
	fma.rn.f32 	%f63, %f61, %f62, %f60;
	ld.shared.f32 	%f64, [%r6+68];
	ld.shared.f32 	%f65, [%r9+2176];
	fma.rn.f32 	%f66, %f64, %f65, %f63;
	ld.shared.f32 	%f67, [%r6+72];
	ld.shared.f32 	%f68, [%r9+2304];
	fma.rn.f32 	%f69, %f67, %f68, %f66;
	ld.shared.f32 	%f70, [%r6+76];
	ld.shared.f32 	%f71, [%r9+2432];
	fma.rn.f32 	%f72, %f70, %f71, %f69;
	ld.shared.f32 	%f73, [%r6+80];
	ld.shared.f32 	%f74, [%r9+2560];
	fma.rn.f32 	%f75, %f73, %f74, %f72;
	ld.shared.f32 	%f76, [%r6+84];
	ld.shared.f32 	%f77, [%r9+2688];
	fma.rn.f32 	%f78, %f76, %f77, %f75;
	ld.shared.f32 	%f79, [%r6+88];
	ld.shared.f32 	%f80, [%r9+2816];
	fma.rn.f32 	%f81, %f79, %f80, %f78;
	ld.shared.f32 	%f82, [%r6+92];
	ld.shared.f32 	%f83, [%r9+2944];
	fma.rn.f32 	%f84, %f82, %f83, %f81;
	ld.shared.f32 	%f85, [%r6+96];
	ld.shared.f32 	%f86, [%r9+3072];
	fma.rn.f32 	%f87, %f85, %f86, %f84;
	ld.shared.f32 	%f88, [%r6+100];
	ld.shared.f32 	%f89, [%r9+3200];
	fma.rn.f32 	%f90, %f88, %f89, %f87;
	ld.shared.f32 	%f91, [%r6+104];
	ld.shared.f32 	%f92, [%r9+3328];
	fma.rn.f32 	%f93, %f91, %f92, %f90;
	ld.shared.f32 	%f94, [%r6+108];
	ld.shared.f32 	%f95, [%r9+3456];
	fma.rn.f32 	%f96, %f94, %f95, %f93;
	ld.shared.f32 	%f97, [%r6+112];
	ld.shared.f32 	%f98, [%r9+3584];
	fma.rn.f32 	%f99, %f97, %f98, %f96;
	ld.shared.f32 	%f100, [%r6+116];
	ld.shared.f32 	%f101, [%r9+3712];
	fma.rn.f32 	%f102, %f100, %f101, %f99;
	ld.shared.f32 	%f103, [%r6+120];
	ld.shared.f32 	%f104, [%r9+3840];
	fma.rn.f32 	%f105, %f103, %f104, %f102;
	ld.shared.f32 	%f106, [%r6+124];
	ld.shared.f32 	%f107, [%r9+3968];
	fma.rn.f32 	%f114, %f106, %f107, %f105;
	bar.sync 	0;
	add.s32 	%r42, %r42, 1;
	setp.ne.s32 	%p8, %r42, 0;
	add.s32 	%r41, %r41, %r12;
	add.s32 	%r40, %r40, 32;
	add.s32 	%r39, %r39, 32;
	add.s32 	%r38, %r38, 32;
	@%p8 bra 	$L__BB12_2;
$L__BB12_7:
	setp.ge.s32 	%p9, %r2, %r24;
	setp.ge.s32 	%p10, %r5, %r26;
	or.pred  	%p11, %p9, %p10;
	@%p11 bra 	$L__BB12_9;
	mad.lo.s32 	%r37, %r26, %r2, %r5;
	cvta.to.global.u64 	%rd11, %rd6;
	mul.wide.s32 	%rd12, %r37, 4;
	add.s64 	%rd13, %rd11, %rd12;
	ld.global.f32 	%f108, [%rd13];
	mul.f32 	%f109, %f8, %f114;
	sub.f32 	%f110, %f108, %f109;
	cvta.to.global.u64 	%rd14, %rd5;
	add.s64 	%rd15, %rd14, %rd12;
	st.global.f32 	[%rd15], %f110;
$L__BB12_9:
	ret;

}
	// .globl	compute_delta1
.visible .entry compute_delta1(
	.param .u64 .ptr .align 1 compute_delta1_param_0,
	.param .u64 .ptr .align 1 compute_delta1_param_1,
	.param .u64 .ptr .align 1 compute_delta1_param_2,
	.param .u32 compute_delta1_param_3,
	.param .u32 compute_delta1_param_4
)
{
	.reg .pred 	%p<4>;
	.reg .b32 	%r<14>;
	.reg .b32 	%f<20>;
	.reg .b64 	%rd<11>;

	ld.param.u64 	%rd1, [compute_delta1_param_0];
	ld.param.u64 	%rd2, [compute_delta1_param_1];
	ld.param.u64 	%rd3, [compute_delta1_param_2];
	ld.param.u32 	%r3, [compute_delta1_param_3];
	ld.param.u32 	%r4, [compute_delta1_param_4];
	mov.u32 	%r5, %ntid.x;
	mov.u32 	%r6, %ctaid.x;
	mov.u32 	%r7, %tid.x;
	mad.lo.s32 	%r1, %r5, %r6, %r7;
	mov.u32 	%r8, %ntid.y;
	mov.u32 	%r9, %ctaid.y;
	mov.u32 	%r10, %tid.y;
	mad.lo.s32 	%r2, %r8, %r9, %r10;
	setp.ge.u32 	%p1, %r2, %r4;
	setp.ge.u32 	%p2, %r1, %r3;
	or.pred  	%p3, %p2, %p1;
	@%p3 bra 	$L__BB13_2;
	cvta.to.global.u64 	%rd4, %rd2;
	cvta.to.global.u64 	%rd5, %rd1;
	cvta.to.global.u64 	%rd6, %rd3;
	mad.lo.s32 	%r11, %r3, %r2, %r1;
	mul.wide.u32 	%rd7, %r11, 4;
	add.s64 	%rd8, %rd4, %rd7;
	ld.global.f32 	%f1, [%rd8];
	fma.rn.f32 	%f2, %f1, 0fBBBB989D, 0f3F000000;
	cvt.sat.f32.f32 	%f3, %f2;
	mov.f32 	%f4, 0f4B400001;
	mov.f32 	%f5, 0f437C0000;
	fma.rm.f32 	%f6, %f3, %f5, %f4;
	add.f32 	%f7, %f6, 0fCB40007F;
	neg.f32 	%f8, %f7;
	fma.rn.f32 	%f9, %f1, 0fBFB8AA3B, %f8;
	fma.rn.f32 	%f10, %f1, 0fB2A57060, %f9;
	mov.b32 	%r12, %f6;
	shl.b32 	%r13, %r12, 23;
	mov.b32 	%f11, %r13;
	ex2.approx.ftz.f32 	%f12, %f10;
	fma.rn.f32 	%f13, %f12, %f11, 0f3F800000;
	rcp.rn.f32 	%f14, %f13;
	mov.f32 	%f15, 0f3F800000;
	sub.f32 	%f16, %f15, %f14;
	mul.f32 	%f17, %f14, %f16;
	add.s64 	%rd9, %rd5, %rd7;
	ld.global.f32 	%f18, [%rd9];
	mul.f32 	%f19, %f18, %f17;
	add.s64 	%rd10, %rd6, %rd7;
	st.global.f32 	[%rd10], %f19;
$L__BB13_2:
	ret;

}
	// .globl	update_weights
.visible .entry update_weights(
	.param .u64 .ptr .align 1 update_weights_param_0,
	.param .u64 .ptr .align 1 update_weights_param_1,
	.param .u64 .ptr .align 1 update_weights_param_2,
	.param .f32 update_weights_param_3,
	.param .u32 update_weights_param_4,
	.param .u32 update_weights_param_5
)
{
	.reg .pred 	%p<12>;
	.reg .b32 	%r<65>;
	.reg .b32 	%f<118>;
	.reg .b64 	%rd<123>;

	ld.param.u64 	%rd4, [update_weights_param_0];
	ld.param.u64 	%rd5, [update_weights_param_1];
	ld.param.u64 	%rd6, [update_weights_param_2];
	ld.param.f32 	%f1, [update_weights_param_3];
	ld.param.u32 	%r24, [update_weights_param_4];
	ld.param.u32 	%r25, [update_weights_param_5];
	cvta.to.global.u64 	%rd1, %rd6;
	cvta.to.global.u64 	%rd2, %rd5;
	cvta.to.global.u64 	%rd3, %rd4;
	mov.u32 	%r26, %ntid.x;
	mov.u32 	%r27, %ctaid.x;
	mov.u32 	%r28, %tid.x;
	mad.lo.s32 	%r1, %r26, %r27, %r28;
	setp.ge.u32 	%p1, %r1, %r25;
	setp.eq.s32 	%p2, %r24, 0;
	or.pred  	%p3, %p1, %p2;
	@%p3 bra 	$L__BB14_13;
	mul.lo.s32 	%r2, %r24, %r1;
	add.s32 	%r30, %r24, -1;
	and.b32  	%r3, %r24, 15;
	setp.lt.u32 	%p4, %r30, 15;
	mov.b32 	%r61, 0;
	@%p4 bra 	$L__BB14_4;
	and.b32  	%r61, %r24, -16;
	neg.s32 	%r59, %r61;
	add.s32 	%r58, %r2, 7;
$L__BB14_3:
	.pragma "nounroll";
	add.s32 	%r31, %r58, -7;
	mul.wide.u32 	%rd7, %r31, 4;
	add.s64 	%rd8, %rd3, %rd7;
	ld.global.f32 	%f2, [%rd8];
	add.s64 	%rd9, %rd2, %rd7;
	ld.global.f32 	%f3, [%rd9];
	mul.f32 	%f4, %f1, %f3;
	sub.f32 	%f5, %f2, %f4;
	add.s64 	%rd10, %rd1, %rd7;
	st.global.f32 	[%rd10], %f5;
	add.s32 	%r32, %r58, -6;
	mul.wide.u32 	%rd11, %r32, 4;
	add.s64 	%rd12, %rd3, %rd11;
	ld.global.f32 	%f6, [%rd12];
	add.s64 	%rd13, %rd2, %rd11;
	ld.global.f32 	%f7, [%rd13];
	mul.f32 	%f8, %f1, %f7;
	sub.f32 	%f9, %f6, %f8;
	add.s64 	%rd14, %rd1, %rd11;
	st.global.f32 	[%rd14], %f9;
	add.s32 	%r33, %r58, -5;
	mul.wide.u32 	%rd15, %r33, 4;
	add.s64 	%rd16, %rd3, %rd15;
	ld.global.f32 	%f10, [%rd16];
	add.s64 	%rd17, %rd2, %rd15;
	ld.global.f32 	%f11, [%rd17];
	mul.f32 	%f12, %f1, %f11;
	sub.f32 	%f13, %f10, %f12;
	add.s64 	%rd18, %rd1, %rd15;
	st.global.f32 	[%rd18], %f13;
	add.s32 	%r34, %r58, -4;
	mul.wide.u32 	%rd19, %r34, 4;
	add.s64 	%rd20, %rd3, %rd19;
	ld.global.f32 	%f14, [%rd20];
	add.s64 	%rd21, %rd2, %rd19;
	ld.global.f32 	%f15, [%rd21];
	mul.f32 	%f16, %f1, %f15;
	sub.f32 	%f17, %f14, %f16;
	add.s64 	%rd22, %rd1, %rd19;
	st.global.f32 	[%rd22], %f17;
	add.s32 	%r35, %r58, -3;
	mul.wide.u32 	%rd23, %r35, 4;
	add.s64 	%rd24, %rd3, %rd23;
	ld.global.f32 	%f18, [%rd24];
	add.s64 	%rd25, %rd2, %rd23;
	ld.global.f32 	%f19, [%rd25];
	mul.f32 	%f20, %f1, %f19;
	sub.f32 	%f21, %f18, %f20;
	add.s64 	%rd26, %rd1, %rd23;
	st.global.f32 	[%rd26], %f21;
	add.s32 	%r36, %r58, -2;
	mul.wide.u32 	%rd27, %r36, 4;
	add.s64 	%rd28, %rd3, %rd27;
	ld.global.f32 	%f22, [%rd28];
	add.s64 	%rd29, %rd2, %rd27;
	ld.global.f32 	%f23, [%rd29];
	mul.f32 	%f24, %f1, %f23;
	sub.f32 	%f25, %f22, %f24;
	add.s64 	%rd30, %rd1, %rd27;
	st.global.f32 	[%rd30], %f25;
	add.s32 	%r37, %r58, -1;
	mul.wide.u32 	%rd31, %r37, 4;
	add.s64 	%rd32, %rd3, %rd31;
	ld.global.f32 	%f26, [%rd32];
	add.s64 	%rd33, %rd2, %rd31;
	ld.global.f32 	%f27, [%rd33];
	mul.f32 	%f28, %f1, %f27;
	sub.f32 	%f29, %f26, %f28;
	add.s64 	%rd34, %rd1, %rd31;
	st.global.f32 	[%rd34], %f29;
	add.s32 	%r38, %r58, 8;
	mul.wide.u32 	%rd35, %r58, 4;
	add.s64 	%rd36, %rd3, %rd35;
	ld.global.f32 	%f30, [%rd36];
	add.s64 	%rd37, %rd2, %rd35;
	ld.global.f32 	%f31, [%rd37];
	mul.f32 	%f32, %f1, %f31;
	sub.f32 	%f33, %f30, %f32;
	add.s64 	%rd38, %rd1, %rd35;
	st.global.f32 	[%rd38], %f33;
	add.s32 	%r39, %r58, 1;
	mul.wide.u32 	%rd39, %r39, 4;
	add.s64 	%rd40, %rd3, %rd39;
	ld.global.f32 	%f34, [%rd40];
	add.s64 	%rd41, %rd2, %rd39;
	ld.global.f32 	%f35, [%rd41];
	mul.f32 	%f36, %f1, %f35;
	sub.f32 	%f37, %f34, %f36;
	add.s64 	%rd42, %rd1, %rd39;
	st.global.f32 	[%rd42], %f37;
	add.s32 	%r40, %r58, 2;
	mul.wide.u32 	%rd43, %r40, 4;
	add.s64 	%rd44, %rd3, %rd43;
	ld.global.f32 	%f38, [%rd44];
	add.s64 	%rd45, %rd2, %rd43;
	ld.global.f32 	%f39, [%rd45];
	mul.f32 	%f40, %f1, %f39;
	sub.f32 	%f41, %f38, %f40;
	add.s64 	%rd46, %rd1, %rd43;
	st.global.f32 	[%rd46], %f41;
	add.s32 	%r41, %r58, 3;
	mul.wide.u32 	%rd47, %r41, 4;
	add.s64 	%rd48, %rd3, %rd47;
	ld.global.f32 	%f42, [%rd48];
	add.s64 	%rd49, %rd2, %rd47;
	ld.global.f32 	%f43, [%rd49];
	mul.f32 	%f44, %f1, %f43;
	sub.f32 	%f45, %f42, %f44;
	add.s64 	%rd50, %rd1, %rd47;
	st.global.f32 	[%rd50], %f45;
	add.s32 	%r42, %r58, 4;
	mul.wide.u32 	%rd51, %r42, 4;
	add.s64 	%rd52, %rd3, %rd51;
	ld.global.f32 	%f46, [%rd52];
	add.s64 	%rd53, %rd2, %rd51;
	ld.global.f32 	%f47, [%rd53];
	mul.f32 	%f48, %f1, %f47;
	sub.f32 	%f49, %f46, %f48;
	add.s64 	%rd54, %rd1, %rd51;
	st.global.f32 	[%rd54], %f49;
	add.s32 	%r43, %r58, 5;
	mul.wide.u32 	%rd55, %r43, 4;
	add.s64 	%rd56, %rd3, %rd55;
	ld.global.f32 	%f50, [%rd56];
	add.s64 	%rd57, %rd2, %rd55;
	ld.global.f32 	%f51, [%rd57];
	mul.f32 	%f52, %f1, %f51;
	sub.f32 	%f53, %f50, %f52;
	add.s64 	%rd58, %rd1, %rd55;
	st.global.f32 	[%rd58], %f53;
	add.s32 	%r44, %r58, 6;
	mul.wide.u32 	%rd59, %r44, 4;
	add.s64 	%rd60, %rd3, %rd59;
	ld.global.f32 	%f54, [%rd60];
	add.s64 	%rd61, %rd2, %rd59;
	ld.global.f32 	%f55, [%rd61];
	mul.f32 	%f56, %f1, %f55;
	sub.f32 	%f57, %f54, %f56;
	add.s64 	%rd62, %rd1, %rd59;
	st.global.f32 	[%rd62], %f57;
	add.s32 	%r45, %r58, 7;
	mul.wide.u32 	%rd63, %r45, 4;
	add.s64 	%rd64, %rd3, %rd63;
	ld.global.f32 	%f58, [%rd64];
	add.s64 	%rd65, %rd2, %rd63;
	ld.global.f32 	%f59, [%rd65];
	mul.f32 	%f60, %f1, %f59;
	sub.f32 	%f61, %f58, %f60;
	add.s64 	%rd66, %rd1, %rd63;
	st.global.f32 	[%rd66], %f61;
	mul.wide.u32 	%rd67, %r38, 4;
	add.s64 	%rd68, %rd3, %rd67;
	ld.global.f32 	%f62, [%rd68];
	add.s64 	%rd69, %rd2, %rd67;
	ld.global.f32 	%f63, [%rd69];
	mul.f32 	%f64, %f1, %f63;
	sub.f32 	%f65, %f62, %f64;
	add.s64 	%rd70, %rd1, %rd67;
	st.global.f32 	[%rd70], %f65;
	add.s32 	%r59, %r59, 16;
	add.s32 	%r58, %r58, 16;
	setp.ne.s32 	%p5, %r59, 0;
	@%p5 bra 	$L__BB14_3;
$L__BB14_4:
	setp.eq.s32 	%p6, %r3, 0;
	@%p6 bra 	$L__BB14_13;
	and.b32  	%r12, %r24, 7;
	setp.lt.u32 	%p7, %r3, 8;
	@%p7 bra 	$L__BB14_7;
	add.s32 	%r46, %r61, %r2;
	mul.wide.u32 	%rd71, %r46, 4;
	add.s64 	%rd72, %rd3, %rd71;
	ld.global.f32 	%f66, [%rd72];
	add.s64 	%rd73, %rd2, %rd71;
	ld.global.f32 	%f67, [%rd73];
	mul.f32 	%f68, %f1, %f67;
	sub.f32 	%f69, %f66, %f68;
	add.s64 	%rd74, %rd1, %rd71;
	st.global.f32 	[%rd74], %f69;
	add.s32 	%r47, %r46, 1;
	mul.wide.u32 	%rd75, %r47, 4;
	add.s64 	%rd76, %rd3, %rd75;
	ld.global.f32 	%f70, [%rd76];
	add.s64 	%rd77, %rd2, %rd75;
	ld.global.f32 	%f71, [%rd77];
	mul.f32 	%f72, %f1, %f71;
	sub.f32 	%f73, %f70, %f72;
	add.s64 	%rd78, %rd1, %rd75;
	st.global.f32 	[%rd78], %f73;
	add.s32 	%r48, %r46, 2;
	mul.wide.u32 	%rd79, %r48, 4;
	add.s64 	%rd80, %rd3, %rd79;
	ld.global.f32 	%f74, [%rd80];
	add.s64 	%rd81, %rd2, %rd79;
	ld.global.f32 	%f75, [%rd81];
	mul.f32 	%f76, %f1, %f75;
	sub.f32 	%f77, %f74, %f76;
	add.s64 	%rd82, %rd1, %rd79;
	st.global.f32 	[%rd82], %f77;
	add.s32 	%r49, %r46, 3;
	mul.wide.u32 	%rd83, %r49, 4;
	add.s64 	%rd84, %rd3, %rd83;
	ld.global.f32 	%f78, [%rd84];
	add.s64 	%rd85, %rd2, %rd83;
	ld.global.f32 	%f79, [%rd85];
	mul.f32 	%f80, %f1, %f79;
	sub.f32 	%f81, %f78, %f80;
	add.s64 	%rd86, %rd1, %rd83;
	st.global.f32 	[%rd86], %f81;
	add.s32 	%r50, %r46, 4;
	mul.wide.u32 	%rd87, %r50, 4;
	add.s64 	%rd88, %rd3, %rd87;
	ld.global.f32 	%f82, [%rd88];
	add.s64 	%rd89, %rd2, %rd87;
	ld.global.f32 	%f83, [%rd89];
	mul.f32 	%f84, %f1, %f83;
	sub.f32 	%f85, %f82, %f84;
	add.s64 	%rd90, %rd1, %rd87;
	st.global.f32 	[%rd90], %f85;
	add.s32 	%r51, %r46, 5;
	mul.wide.u32 	%rd91, %r51, 4;
	add.s64 	%rd92, %rd3, %rd91;
	ld.global.f32 	%f86, [%rd92];
	add.s64 	%rd93, %rd2, %rd91;
	ld.global.f32 	%f87, [%rd93];
	mul.f32 	%f88, %f1, %f87;
	sub.f32 	%f89, %f86, %f88;
	add.s64 	%rd94, %rd1, %rd91;
	st.global.f32 	[%rd94], %f89;
	add.s32 	%r52, %r46, 6;
	mul.wide.u32 	%rd95, %r52, 4;
	add.s64 	%rd96, %rd3, %rd95;
	ld.global.f32 	%f90, [%rd96];
	add.s64 	%rd97, %rd2, %rd95;
	ld.global.f32 	%f91, [%rd97];
	mul.f32 	%f92, %f1, %f91;
	sub.f32 	%f93, %f90, %f92;
	add.s64 	%rd98, %rd1, %rd95;
	st.global.f32 	[%rd98], %f93;
	add.s32 	%r53, %r46, 7;
	mul.wide.u32 	%rd99, %r53, 4;
	add.s64 	%rd100, %rd3, %rd99;
	ld.global.f32 	%f94, [%rd100];
	add.s64 	%rd101, %rd2, %rd99;
	ld.global.f32 	%f95, [%rd101];
	mul.f32 	%f96, %f1, %f95;
	sub.f32 	%f97, %f94, %f96;
	add.s64 	%rd102, %rd1, %rd99;
	st.global.f32 	[%rd102], %f97;
	add.s32 	%r61, %r61, 8;
$L__BB14_7:
	setp.eq.s32 	%p8, %r12, 0;
	@%p8 bra 	$L__BB14_13;
	and.b32  	%r15, %r24, 3;
	setp.lt.u32 	%p9, %r12, 4;
	@%p9 bra 	$L__BB14_10;
	add.s32 	%r54, %r61, %r2;
	mul.wide.u32 	%rd103, %r54, 4;
	add.s64 	%rd104, %rd3, %rd103;
	ld.global.f32 	%f98, [%rd104];
	add.s64 	%rd105, %rd2, %rd103;
	ld.global.f32 	%f99, [%rd105];
	mul.f32 	%f100, %f1, %f99;
	sub.f32 	%f101, %f98, %f100;
	add.s64 	%rd106, %rd1, %rd103;
	st.global.f32 	[%rd106], %f101;
	add.s32 	%r55, %r54, 1;
	mul.wide.u32 	%rd107, %r55, 4;
	add.s64 	%rd108, %rd3, %rd107;
	ld.global.f32 	%f102, [%rd108];
	add.s64 	%rd109, %rd2, %rd107;
	ld.global.f32 	%f103, [%rd109];
	mul.f32 	%f104, %f1, %f103;
	sub.f32 	%f105, %f102, %f104;
	add.s64 	%rd110, %rd1, %rd107;
	st.global.f32 	[%rd110], %f105;
	add.s32 	%r56, %r54, 2;
	mul.wide.u32 	%rd111, %r56, 4;
	add.s64 	%rd112, %rd3, %rd111;
	ld.global.f32 	%f106, [%rd112];
	add.s64 	%rd113, %rd2, %rd111;
	ld.global.f32 	%f107, [%rd113];
	mul.f32 	%f108, %f1, %f107;
	sub.f32 	%f109, %f106, %f108;
	add.s64 	%rd114, %rd1, %rd111;
	st.global.f32 	[%rd114], %f109;
	add.s32 	%r57, %r54, 3;
	mul.wide.u32 	%rd115, %r57, 4;
	add.s64 	%rd116, %rd3, %rd115;
	ld.global.f32 	%f110, [%rd116];
	add.s64 	%rd117, %rd2, %rd115;
	ld.global.f32 	%f111, [%rd117];
	mul.f32 	%f112, %f1, %f111;
	sub.f32 	%f113, %f110, %f112;
	add.s64 	%rd118, %rd1, %rd115;
	st.global.f32 	[%rd118], %f113;
	add.s32 	%r61, %r61, 4;
$L__BB14_10:
	setp.eq.s32 	%p10, %r15, 0;
	@%p10 bra 	$L__BB14_13;
	add.s32 	%r64, %r61, %r2;
	neg.s32 	%r63, %r15;
$L__BB14_12:
	.pragma "nounroll";
	mul.wide.u32 	%rd119, %r64, 4;
	add.s64 	%rd120, %rd3, %rd119;
	ld.global.f32 	%f114, [%rd120];
	add.s64 	%rd121, %rd2, %rd119;
	ld.global.f32 	%f115, [%rd121];
	mul.f32 	%f116, %f1, %f115;
	sub.f32 	%f117, %f114, %f116;
	add.s64 	%rd122, %rd1, %rd119;
	st.global.f32 	[%rd122], %f117;
	add.s32 	%r64, %r64, 1;
	add.s32 	%r63, %r63, 1;
	setp.ne.s32 	%p11, %r63, 0;
	@%p11 bra 	$L__BB14_12;
$L__BB14_13:
	ret;

}
	// .globl	update_bias
.visible .entry update_bias(
	.param .u64 .ptr .align 1 update_bias_param_0,
	.param .u64 .ptr .align 1 update_bias_param_1,
	.param .u64 .ptr .align 1 update_bias_param_2,
	.param .f32 update_bias_param_3,
	.param .u32 update_bias_param_4
)
{
	.reg .pred 	%p<2>;
	.reg .b32 	%r<6>;
	.reg .b32 	%f<6>;
	.reg .b64 	%rd<11>;

	ld.param.u64 	%rd1, [update_bias_param_0];
	ld.param.u64 	%rd2, [update_bias_param_1];
	ld.param.u64 	%rd3, [update_bias_param_2];
	ld.param.f32 	%f1, [update_bias_param_3];
	ld.param.u32 	%r2, [update_bias_param_4];
	mov.u32 	%r3, %ntid.x;
	mov.u32 	%r4, %ctaid.x;
	mov.u32 	%r5, %tid.x;
	mad.lo.s32 	%r1, %r3, %r4, %r5;
	setp.ge.u32 	%p1, %r1, %r2;
	@%p1 bra 	$L__BB15_2;
	cvta.to.global.u64 	%rd4, %rd1;
	cvta.to.global.u64 	%rd5, %rd2;
	cvta.to.global.u64 	%rd6, %rd3;
	mul.wide.u32 	%rd7, %r1, 4;
	add.s64 	%rd8, %rd4, %rd7;
	ld.global.f32 	%f2, [%rd8];
	add.s64 	%rd9, %rd5, %rd7;
	ld.global.f32 	%f3, [%rd9];
	mul.f32 	%f4, %f1, %f3;
	sub.f32 	%f5, %f2, %f4;
	add.s64 	%rd10, %rd6, %rd7;
	st.global.f32 	[%rd10], %f5;
$L__BB15_2:
	ret;

}


// ===== COMPILED SASS (sm_100) =====

	.target	sm_100

	.elftype	@"ET_EXEC"


//--------------------- .note.nv.tkinfo           --------------------------
	.section	.note.nv.tkinfo,"",@"SHT_NOTE"
	.sectionflags	@"SHF_NOTE_NV_TKINFO"
	.tkinfo
        /*0018*/ 	.word	0x00000002
        /*0030*/ 	.string	""
        /*0030*/ 	.string	"ptxas"
        /*0030*/ 	.string	"Cuda compilation tools, release 13.0, V13.0.88"
        /*0030*/ 	.string	"Build cuda_13.0.r13.0/compiler.36424714_0"
        /*0030*/ 	.string	"-arch sm_100 -m 64 "



//--------------------- .note.nv.cuinfo           --------------------------
	.section	.note.nv.cuinfo,"",@"SHT_NOTE"
	.sectionflags	@"SHF_NOTE_NV_CUINFO"
        /*0018*/ 	.short	0x0002
        /*001a*/ 	.short	0x0064
        /*001c*/ 	.short	0x0082
	.zero		2


//--------------------- .nv.info                  --------------------------
	.section	.nv.info,"",@"SHT_CUDA_INFO"
	.align	4


	//----- nvinfo : EIATTR_REGCOUNT
	.align		4
        /*0000*/ 	.byte	0x04, 0x2f
        /*0002*/ 	.short	(.L_1 - .L_0)
	.align		4
.L_0:
        /*0004*/ 	.word	index@(dot_product)
        /*0008*/ 	.word	0x0000000c


	//----- nvinfo : EIATTR_FRAME_SIZE
	.align		4
.L_1:
        /*000c*/ 	.byte	0x04, 0x11
        /*000e*/ 	.short	(.L_3 - .L_2)
	.align		4
.L_2:
        /*0010*/ 	.word	index@(dot_product)
        /*0014*/ 	.word	0x00000000


	//----- nvinfo : EIATTR_REGCOUNT
	.align		4
.L_3:
        /*0018*/ 	.byte	0x04, 0x2f
        /*001a*/ 	.short	(.L_5 - .L_4)
	.align		4
.L_4:
        /*001c*/ 	.word	index@(reduce)
        /*0020*/ 	.word	0x0000000a


	//----- nvinfo : EIATTR_FRAME_SIZE
	.align		4
.L_5:
        /*0024*/ 	.byte	0x04, 0x11
        /*0026*/ 	.short	(.L_7 - .L_6)
	.align		4
.L_6:
        /*0028*/ 	.word	index@(reduce)
        /*002c*/ 	.word	0x00000000


	//----- nvinfo : EIATTR_REGCOUNT
	.align		4
.L_7:
        /*0030*/ 	.byte	0x04, 0x2f
        /*0032*/ 	.short	(.L_9 - .L_8)
	.align		4
.L_8:
        /*0034*/ 	.word	index@(MatMul)
        /*0038*/ 	.word	0x00000020


	//----- nvinfo : EIATTR_FRAME_SIZE
	.align		4
.L_9:
        /*003c*/ 	.byte	0x04, 0x11
        /*003e*/ 	.short	(.L_11 - .L_10)
	.align		4
.L_10:
        /*0040*/ 	.word	index@(MatMul)
        /*0044*/ 	.word	0x00000000


	//----- nvinfo : EIATTR_REGCOUNT
	.align		4
.L_11:
        /*0048*/ 	.byte	0x04, 0x2f
        /*004a*/ 	.short	(.L_13 - .L_12)
	.align		4
.L_12:
        /*004c*/ 	.word	index@(add_bias)
        /*0050*/ 	.word	0x0000000c


	//----- nvinfo : EIATTR_FRAME_SIZE
	.align		4
.L_13:
        /*0054*/ 	.byte	0x04, 0x11
        /*0056*/ 	.short	(.L_15 - .L_14)
	.align		4
.L_14:
        /*0058*/ 	.word	index@(add_bias)
        /*005c*/ 	.word	0x00000000


	//----- nvinfo : EIATTR_REGCOUNT
	.align		4
.L_15:
        /*0060*/ 	.byte	0x04, 0x2f
        /*0062*/ 	.short	(.L_17 - .L_16)
	.align		4
.L_16:
        /*0064*/ 	.word	index@(transpose)
        /*0068*/ 	.word	0x0000000a


	//----- nvinfo : EIATTR_FRAME_SIZE
	.align		4
.L_17:
        /*006c*/ 	.byte	0x04, 0x11
        /*006e*/ 	.short	(.L_19 - .L_18)
	.align		4
.L_18:
        /*0070*/ 	.word	index@(transpose)
        /*0074*/ 	.word	0x00000000


	//----- nvinfo : EIATTR_REGCOUNT
	.align		4
.L_19:
        /*0078*/ 	.byte	0x04, 0x2f
        /*007a*/ 	.short	(.L_21 - .L_20)
	.align		4
.L_20:
        /*007c*/ 	.word	index@(cross_entropy)
        /*0080*/ 	.word	0x0000000b


	//----- nvinfo : EIATTR_FRAME_SIZE
	.align		4
.L_21:
        /*0084*/ 	.byte	0x04, 0x11
        /*0086*/ 	.short	(.L_23 - .L_22)
	.align		4
.L_22:
        /*0088*/ 	.word	index@(cross_entropy)
        /*008c*/ 	.word	0x00000000


	//----- nvinfo : EIATTR_REGCOUNT
	.align		4
.L_23:
        /*0090*/ 	.byte	0x04, 0x2f
        /*0092*/ 	.short	(.L_25 - .L_24)
	.align		4
.L_24:
        /*0094*/ 	.word	index@(add)
        /*0098*/ 	.word	0x0000000c


	//----- nvinfo : EIATTR_FRAME_SIZE
	.align		4
.L_25:
        /*009c*/ 	.byte	0x04, 0x11
        /*009e*/ 	.short	(.L_27 - .L_26)
	.align		4
.L_26:
        /*00a0*/ 	.word	index@(add)
        /*00a4*/ 	.word	0x00000000


	//----- nvinfo : EIATTR_REGCOUNT
	.align		4
.L_27:
        /*00a8*/ 	.byte	0x04, 0x2f
        /*00aa*/ 	.short	(.L_29 - .L_28)
	.align		4
.L_28:
        /*00ac*/ 	.word	index@(sigmoid_activation)
        /*00b0*/ 	.word	0x0000000e


	//----- nvinfo : EIATTR_FRAME_SIZE
	.align		4
.L_29:
        /*00b4*/ 	.byte	0x04, 0x11
        /*00b6*/ 	.short	(.L_31 - .L_30)
	.align		4
.L_30:
        /*00b8*/ 	.word	index@($__internal_2_$__cuda_sm20_rcp_rn_f32_slowpath)
        /*00bc*/ 	.word	0x00000000


	//----- nvinfo : EIATTR_FRAME_SIZE
	.align		4
.L_31:
        /*00c0*/ 	.byte	0x04, 0x11
        /*00c2*/ 	.short	(.L_33 - .L_32)
	.align		4
.L_32:
        /*00c4*/ 	.word	index@(sigmoid_activation)
        /*00c8*/ 	.word	0x00000000


	//----- nvinfo : EIATTR_REGCOUNT
	.align		4
.L_33:
        /*00cc*/ 	.byte	0x04, 0x2f
        /*00ce*/ 	.short	(.L_35 - .L_34)
	.align		4
.L_34:
        /*00d0*/ 	.word	index@(exp_scores)
        /*00d4*/ 	.word	0x0000001a


	//----- nvinfo : EIATTR_FRAME_SIZE
	.align		4
.L_35:
        /*00d8*/ 	.byte	0x04, 0x11
        /*00da*/ 	.short	(.L_37 - .L_36)
	.align		4
.L_36:
        /*00dc*/ 	.word	index@(exp_scores)
        /*00e0*/ 	.word	0x00000000


	//----- nvinfo : EIATTR_REGCOUNT
	.align		4
.L_37:
        /*00e4*/ 	.byte	0x04, 0x2f
        /*00e6*/ 	.short	(.L_39 - .L_38)
	.align		4
.L_38:
        /*00e8*/ 	.word	index@(softmax)
        /*00ec*/ 	.word	0x0000001e


	//----- nvinfo : EIATTR_FRAME_SIZE
	.align		4
.L_39:
        /*00f0*/ 	.byte	0x04, 0x11
        /*00f2*/ 	.short	(.L_41 - .L_40)
	.align		4
.L_40:
        /*00f4*/ 	.word	index@($__internal_1_$__cuda_sm3x_div_rn_noftz_f32_slowpath)
        /*00f8*/ 	.word	0x00000000


	//----- nvinfo : EIATTR_FRAME_SIZE
	.align		4
.L_41:
        /*00fc*/ 	.byte	0x04, 0x11
        /*00fe*/ 	.short	(.L_43 - .L_42)
	.align		4
.L_42:
        /*0100*/ 	.word	index@(softmax)
        /*0104*/ 	.word	0x00000000


	//----- nvinfo : EIATTR_REGCOUNT
	.align		4
.L_43:
        /*0108*/ 	.byte	0x04, 0x2f
        /*010a*/ 	.short	(.L_45 - .L_44)
	.align		4
.L_44:
        /*010c*/ 	.word	index@(compute_delta2)
        /*0110*/ 	.word	0x00000020


	//----- nvinfo : EIATTR_FRAME_SIZE
	.align		4
.L_45:
        /*0114*/ 	.byte	0x04, 0x11
        /*0116*/ 	.short	(.L_47 - .L_46)
	.align		4
.L_46:
        /*0118*/ 	.word	index@(compute_delta2)
        /*011c*/ 	.word	0x00000000


	//----- nvinfo : EIATTR_REGCOUNT
	.align		4
.L_47:
        /*0120*/ 	.byte	0x04, 0x2f
        /*0122*/ 	.short	(.L_49 - .L_48)
	.align		4
.L_48:
        /*0124*/ 	.word	index@(compute_db)
        /*0128*/ 	.word	0x00000020


	//----- nvinfo : EIATTR_FRAME_SIZE
	.align		4
.L_49:
        /*012c*/ 	.byte	0x04, 0x11
        /*012e*/ 	.short	(.L_51 - .L_50)
	.align		4
.L_50:
        /*0130*/ 	.word	index@(compute_db)
        /*0134*/ 	.word	0x00000000


	//----- nvinfo : EIATTR_REGCOUNT
	.align		4
.L_51:
        /*0138*/ 	.byte	0x04, 0x2f
        /*013a*/ 	.short	(.L_53 - .L_52)
	.align		4
.L_52:
        /*013c*/ 	.word	index@(compute_dW)
        /*0140*/ 	.word	0x00000020


	//----- nvinfo : EIATTR_FRAME_SIZE
	.align		4
.L_53:
        /*0144*/ 	.byte	0x04, 0x11
        /*0146*/ 	.short	(.L_55 - .L_54)
	.align		4
.L_54:
        /*0148*/ 	.word	index@(compute_dW)
        /*014c*/ 	.word	0x00000000


	//----- nvinfo : EIATTR_REGCOUNT
	.align		4
.L_55:
        /*0150*/ 	.byte	0x04, 0x2f
        /*0152*/ 	.short	(.L_57 - .L_56)
	.align		4
.L_56:
        /*0154*/ 	.word	index@(compute_delta1)
        /*0158*/ 	.word	0x0000000e


	//----- nvinfo : EIATTR_FRAME_SIZE
	.align		4
.L_57:
        /*015c*/ 	.byte	0x04, 0x11
        /*015e*/ 	.short	(.L_59 - .L_58)
	.align		4
.L_58:
        /*0160*/ 	.word	index@($__internal_0_$__cuda_sm20_rcp_rn_f32_slowpath)
        /*0164*/ 	.word	0x00000000


	//----- nvinfo : EIATTR_FRAME_SIZE
	.align		4
.L_59:
        /*0168*/ 	.byte	0x04, 0x11
        /*016a*/ 	.short	(.L_61 - .L_60)
	.align		4
.L_60:
        /*016c*/ 	.word	index@(compute_delta1)
        /*0170*/ 	.word	0x00000000


	//----- nvinfo : EIATTR_REGCOUNT
	.align		4
.L_61:
        /*0174*/ 	.byte	0x04, 0x2f
        /*0176*/ 	.short	(.L_63 - .L_62)
	.align		4
.L_62:
        /*0178*/ 	.word	index@(update_weights)
        /*017c*/ 	.word	0x00000020


	//----- nvinfo : EIATTR_FRAME_SIZE
	.align		4
.L_63:
        /*0180*/ 	.byte	0x04, 0x11
        /*0182*/ 	.short	(.L_65 - .L_64)
	.align		4
.L_64:
        /*0184*/ 	.word	index@(update_weights)
        /*0188*/ 	.word	0x00000000


	//----- nvinfo : EIATTR_REGCOUNT
	.align		4
.L_65:
        /*018c*/ 	.byte	0x04, 0x2f
        /*018e*/ 	.short	(.L_67 - .L_66)
	.align		4
.L_66:
        /*0190*/ 	.word	index@(update_bias)
        /*0194*/ 	.word	0x0000000c


	//----- nvinfo : EIATTR_FRAME_SIZE
	.align		4
.L_67:
        /*0198*/ 	.byte	0x04, 0x11
        /*019a*/ 	.short	(.L_69 - .L_68)
	.align		4
.L_68:
        /*019c*/ 	.word	index@(update_bias)
        /*01a0*/ 	.word	0x00000000


	//----- nvinfo : EIATTR_MIN_STACK_SIZE
	.align		4
.L_69:
        /*01a4*/ 	.byte	0x04, 0x12
        /*01a6*/ 	.short	(.L_71 - .L_70)
	.align		4
.L_70:
        /*01a8*/ 	.word	index@(update_bias)
        /*01ac*/ 	.word	0x00000000


	//----- nvinfo : EIATTR_MIN_STACK_SIZE
	.align		4
.L_71:
        /*01b0*/ 	.byte	0x04, 0x12
        /*01b2*/ 	.short	(.L_73 - .L_72)
	.align		4
.L_72:
        /*01b4*/ 	.word	index@(update_weights)
        /*01b8*/ 	.word	0x00000000


	//----- nvinfo : EIATTR_MIN_STACK_SIZE
	.align		4
.L_73:
        /*01bc*/ 	.byte	0x04, 0x12
        /*01be*/ 	.short	(.L_75 - .L_74)
	.align		4
.L_74:
        /*01c0*/ 	.word	index@(compute_delta1)
        /*01c4*/ 	.word	0x00000000


	//----- nvinfo : EIATTR_MIN_STACK_SIZE
	.align		4
.L_75:
        /*01c8*/ 	.byte	0x04, 0x12
        /*01ca*/ 	.short	(.L_77 - .L_76)
	.align		4
.L_76:
        /*01cc*/ 	.word	index@(compute_dW)
        /*01d0*/ 	.word	0x00000000


	//----- nvinfo : EIATTR_MIN_STACK_SIZE
	.align		4
.L_77:
        /*01d4*/ 	.byte	0x04, 0x12
        /*01d6*/ 	.short	(.L_79 - .L_78)
	.align		4
.L_78:
        /*01d8*/ 	.word	index@(compute_db)
        /*01dc*/ 	.word	0x00000000


	//----- nvinfo : EIATTR_MIN_STACK_SIZE
	.align		4
.L_79:
        /*01e0*/ 	.byte	0x04, 0x12
        /*01e2*/ 	.short	(.L_81 - .L_80)
	.align		4
.L_80:
        /*01e4*/ 	.word	index@(compute_delta2)
        /*01e8*/ 	.word	0x00000000


	//----- nvinfo : EIATTR_MIN_STACK_SIZE
	.align		4
.L_81:
        /*01ec*/ 	.byte	0x04, 0x12
        /*01ee*/ 	.short	(.L_83 - .L_82)
	.align		4
.L_82:
        /*01f0*/ 	.word	index@(softmax)
        /*01f4*/ 	.word	0x00000000


	//----- nvinfo : EIATTR_MIN_STACK_SIZE
	.align		4
.L_83:
        /*01f8*/ 	.byte	0x04, 0x12
        /*01fa*/ 	.short	(.L_85 - .L_84)
	.align		4
.L_84:
        /*01fc*/ 	.word	index@(exp_scores)
        /*0200*/ 	.word	0x00000000


	//----- nvinfo : EIATTR_MIN_STACK_SIZE
	.align		4
.L_85:
        /*0204*/ 	.byte	0x04, 0x12
        /*0206*/ 	.short	(.L_87 - .L_86)
	.align		4
.L_86:
        /*0208*/ 	.word	index@(sigmoid_activation)
        /*020c*/ 	.word	0x00000000


	//----- nvinfo : EIATTR_MIN_STACK_SIZE
	.align		4
.L_87:
        /*0210*/ 	.byte	0x04, 0x12
        /*0212*/ 	.short	(.L_89 - .L_88)
	.align		4
.L_88:
        /*0214*/ 	.word	index@(add)
        /*0218*/ 	.word	0x00000000


	//----- nvinfo : EIATTR_MIN_STACK_SIZE
	.align		4
.L_89:
        /*021c*/ 	.byte	0x04, 0x12
        /*021e*/ 	.short	(.L_91 - .L_90)
	.align		4
.L_90:
        /*0220*/ 	.word	index@(cross_entropy)
        /*0224*/ 	.word	0x00000000


	//----- nvinfo : EIATTR_MIN_STACK_SIZE
	.align		4
.L_91:
        /*0228*/ 	.byte	0x04, 0x12
        /*022a*/ 	.short	(.L_93 - .L_92)
	.align		4
.L_92:
        /*022c*/ 	.word	index@(transpose)
        /*0230*/ 	.word	0x00000000


	//----- nvinfo : EIATTR_MIN_STACK_SIZE
	.align		4
.L_93:
        /*0234*/ 	.byte	0x04, 0x12
        /*0236*/ 	.short	(.L_95 - .L_94)
	.align		4
.L_94:
        /*0238*/ 	.word	index@(add_bias)
        /*023c*/ 	.word	0x00000000


	//----- nvinfo : EIATTR_MIN_STACK_SIZE
	.align		4
.L_95:
        /*0240*/ 	.byte	0x04, 0x12
        /*0242*/ 	.short	(.L_97 - .L_96)
	.align		4
.L_96:
        /*0244*/ 	.word	index@(MatMul)
        /*0248*/ 	.word	0x00000000


	//----- nvinfo : EIATTR_MIN_STACK_SIZE
	.align		4
.L_97:
        /*024c*/ 	.byte	0x04, 0x12
        /*024e*/ 	.short	(.L_99 - .L_98)
	.align		4
.L_98:
        /*0250*/ 	.word	index@(reduce)
        /*0254*/ 	.word	0x00000000


	//----- nvinfo : EIATTR_MIN_STACK_SIZE
	.align		4
.L_99:
        /*0258*/ 	.byte	0x04, 0x12
        /*025a*/ 	.short	(.L_101 - .L_100)
	.align		4
.L_100:
        /*025c*/ 	.word	index@(dot_product)
        /*0260*/ 	.word	0x00000000
.L_101:


//--------------------- .nv.compat                --------------------------
	.section	.nv.compat,"",@"SHT_CUDA_COMPAT_INFO"
	.align	4
        /*0000*/ 	.byte	0x02, 0x09, 0x00, 0x00, 0x02, 0x02, 0x01, 0x00, 0x02, 0x05, 0x05, 0x00, 0x03, 0x07, 0x01, 0x01
        /*0010*/ 	.byte	0x02, 0x03, 0x00, 0x00, 0x02, 0x06, 0x01, 0x00, 0x04, 0x0b, 0x08, 0x00, 0x01, 0x00, 0x00, 0x00
        /*0020*/ 	.byte	0x00, 0x00, 0x00, 0x00


//--------------------- .nv.info.update_bias      --------------------------
	.section	.nv.info.update_bias,"",@"SHT_CUDA_INFO"
	.sectionflags	@""
	.align	4


	//----- nvinfo : EIATTR_CUDA_API_VERSION
	.align		4
        /*0000*/ 	.byte	0x04, 0x37
        /*0002*/ 	.short	(.L_103 - .L_102)
.L_102:
        /*0004*/ 	.word	0x00000082


	//----- nvinfo : EIATTR_KPARAM_INFO
	.align		4
.L_103:
        /*0008*/ 	.byte	0x04, 0x17
        /*000a*/ 	.short	(.L_105 - .L_104)
.L_104:
        /*000c*/ 	.word	0x00000000
        /*0010*/ 	.short	0x0004
        /*0012*/ 	.short	0x001c
        /*0014*/ 	.byte	0x00, 0xf0, 0x11, 0x00


	//----- nvinfo : EIATTR_KPARAM_INFO
	.align		4
.L_105:
        /*0018*/ 	.byte	0x04, 0x17
        /*001a*/ 	.short	(.L_107 - .L_106)
.L_106:
        /*001c*/ 	.word	0x00000000
        /*0020*/ 	.short	0x0003
        /*0022*/ 	.short	0x0018
        /*0024*/ 	.byte	0x00, 0xf0, 0x11, 0x00


	//----- nvinfo : EIATTR_KPARAM_INFO
	.align		4
.L_107:
        /*0028*/ 	.byte	0x04, 0x17
        /*002a*/ 	.short	(.L_109 - .L_108)
.L_108:
        /*002c*/ 	.word	0x00000000
        /*0030*/ 	.short	0x0002
        /*0032*/ 	.short	0x0010
        /*0034*/ 	.byte	0x00, 0xf5, 0x21, 0x00


	//----- nvinfo : EIATTR_KPARAM_INFO
	.align		4
.L_109:
        /*0038*/ 	.byte	0x04, 0x17
        /*003a*/ 	.short	(.L_111 - .L_110)
.L_110:
        /*003c*/ 	.word	0x00000000
        /*0040*/ 	.short	0x0001
        /*0042*/ 	.short	0x0008
        /*0044*/ 	.byte	0x00, 0xf5, 0x21, 0x00


	//----- nvinfo : EIATTR_KPARAM_INFO
	.align		4
.L_111:
        /*0048*/ 	.byte	0x04, 0x17
        /*004a*/ 	.short	(.L_113 - .L_112)
.L_112:
        /*004c*/ 	.word	0x00000000
        /*0050*/ 	.short	0x0000
        /*0052*/ 	.short	0x0000
        /*0054*/ 	.byte	0x00, 0xf5, 0x21, 0x00


	//----- nvinfo : EIATTR_SPARSE_MMA_MASK
	.align		4
.L_113:
        /*0058*/ 	.byte	0x03, 0x50
        /*005a*/ 	.short	0x0000


	//----- nvinfo : EIATTR_MAXREG_COUNT
	.align		4
        /*005c*/ 	.byte	0x03, 0x1b
        /*005e*/ 	.short	0x00ff


	//----- nvinfo : EIATTR_MERCURY_ISA_VERSION
	.align		4
        /*0060*/ 	.byte	0x03, 0x5f
        /*0062*/ 	.short	0x0101


	//----- nvinfo : EIATTR_VRC_CTA_INIT_COUNT
	.align		4
        /*0064*/ 	.byte	0x02, 0x4a
	.zero		1
	.zero		1


	//----- nvinfo : EIATTR_EXIT_INSTR_OFFSETS
	.align		4
        /*0068*/ 	.byte	0x04, 0x1c
        /*006a*/ 	.short	(.L_115 - .L_114)


	//   ....[0]....
.L_114:
        /*006c*/ 	.word	0x00000070


	//   ....[1]....
        /*0070*/ 	.word	0x00000140


	//----- nvinfo : EIATTR_CBANK_PARAM_SIZE
	.align		4
.L_115:
        /*0074*/ 	.byte	0x03, 0x19
        /*0076*/ 	.short	0x0020


	//----- nvinfo : EIATTR_PARAM_CBANK
	.align		4
        /*0078*/ 	.byte	0x04, 0x0a
        /*007a*/ 	.short	(.L_117 - .L_116)
	.align		4
.L_116:
        /*007c*/ 	.word	index@(.nv.constant0.update_bias)
        /*0080*/ 	.short	0x0380
        /*0082*/ 	.short	0x0020


	//----- nvinfo : EIATTR_SW_WAR
	.align		4
.L_117:
        /*0084*/ 	.byte	0x04, 0x36
        /*0086*/ 	.short	(.L_119 - .L_118)
.L_118:
        /*0088*/ 	.word	0x00000008
.L_119:


//--------------------- .nv.info.update_weights   --------------------------
	.section	.nv.info.update_weights,"",@"SHT_CUDA_INFO"
	.sectionflags	@""
	.align	4


	//----- nvinfo : EIATTR_CUDA_API_VERSION
	.align		4
        /*0000*/ 	.byte	0x04, 0x37
        /*0002*/ 	.short	(.L_121 - .L_120)
.L_120:
        /*0004*/ 	.word	0x00000082


	//----- nvinfo : EIATTR_KPARAM_INFO
	.align		4
.L_121:
        /*0008*/ 	.byte	0x04, 0x17
        /*000a*/ 	.short	(.L_123 - .L_122)
.L_122:
        /*000c*/ 	.word	0x00000000
        /*0010*/ 	.short	0x0005
        /*0012*/ 	.short	0x0020
        /*0014*/ 	.byte	0x00, 0xf0, 0x11, 0x00


	//----- nvinfo : EIATTR_KPARAM_INFO
	.align		4
.L_123:
        /*0018*/ 	.byte	0x04, 0x17
        /*001a*/ 	.short	(.L_125 - .L_124)
.L_124:
        /*001c*/ 	.word	0x00000000
        /*0020*/ 	.short	0x0004
        /*0022*/ 	.short	0x001c
        /*0024*/ 	.byte	0x00, 0xf0, 0x11, 0x00


	//----- nvinfo : EIATTR_KPARAM_INFO
	.align		4
.L_125:
        /*0028*/ 	.byte	0x04, 0x17
        /*002a*/ 	.short	(.L_127 - .L_126)
.L_126:
        /*002c*/ 	.word	0x00000000
        /*0030*/ 	.short	0x0003
        /*0032*/ 	.short	0x0018
        /*0034*/ 	.byte	0x00, 0xf0, 0x11, 0x00


	//----- nvinfo : EIATTR_KPARAM_INFO
	.align		4
.L_127:
        /*0038*/ 	.byte	0x04, 0x17
        /*003a*/ 	.short	(.L_129 - .L_128)
.L_128:
        /*003c*/ 	.word	0x00000000
        /*0040*/ 	.short	0x0002
        /*0042*/ 	.short	0x0010
        /*0044*/ 	.byte	0x00, 0xf5, 0x21, 0x00


	//----- nvinfo : EIATTR_KPARAM_INFO
	.align		4
.L_129:
        /*0048*/ 	.byte	0x04, 0x17
        /*004a*/ 	.short	(.L_131 - .L_130)
.L_130:
        /*004c*/ 	.word	0x00000000
        /*0050*/ 	.short	0x0001
        /*0052*/ 	.short	0x0008
        /*0054*/ 	.byte	0x00, 0xf5, 0x21, 0x00


	//----- nvinfo : EIATTR_KPARAM_INFO
	.align		4
.L_131:
        /*0058*/ 	.byte	0x04, 0x17
        /*005a*/ 	.short	(.L_133 - .L_132)
.L_132:
        /*005c*/ 	.word	0x00000000
        /*0060*/ 	.short	0x0000
        /*0062*/ 	.short	0x0000
        /*0064*/ 	.byte	0x00, 0xf5, 0x21, 0x00


	//----- nvinfo : EIATTR_SPARSE_MMA_MASK
	.align		4
.L_133:
        /*0068*/ 	.byte	0x03, 0x50
        /*006a*/ 	.short	0x0000


	//----- nvinfo : EIATTR_MAXREG_COUNT
	.align		4
        /*006c*/ 	.byte	0x03, 0x1b
        /*006e*/ 	.short	0x00ff


	//----- nvinfo : EIATTR_MERCURY_ISA_VERSION
	.align		4
        /*0070*/ 	.byte	0x03, 0x5f
        /*0072*/ 	.short	0x0101


	//----- nvinfo : EIATTR_VRC_CTA_INIT_COUNT
	.align		4
        /*0074*/ 	.byte	0x02, 0x4a
	.zero		1
	.zero		1


	//----- nvinfo : EIATTR_EXIT_INSTR_OFFSETS
	.align		4
        /*0078*/ 	.byte	0x04, 0x1c
        /*007a*/ 	.short	(.L_135 - .L_134)


	//   ....[0]....
.L_134:
        /*007c*/ 	.word	0x00000090


	//   ....[1]....
        /*0080*/ 	.word	0x000009b0


	//   ....[2]....
        /*0084*/ 	.word	0x00000e50


	//   ....[3]....
        /*0088*/ 	.word	0x000010f0


	//   ....[4]....
        /*008c*/ 	.word	0x00001210


	//----- nvinfo : EIATTR_CBANK_PARAM_SIZE
	.align		4
.L_135:
        /*0090*/ 	.byte	0x03, 0x19
        /*0092*/ 	.short	0x0024


	//----- nvinfo : EIATTR_PARAM_CBANK
	.align		4
        /*0094*/ 	.byte	0x04, 0x0a
        /*0096*/ 	.short	(.L_137 - .L_136)
	.align		4
.L_136:
        /*0098*/ 	.word	index@(.nv.constant0.update_weights)
        /*009c*/ 	.short	0x0380
        /*009e*/ 	.short	0x0024


	//----- nvinfo : EIATTR_SW_WAR
	.align		4
.L_137:
        /*00a0*/ 	.byte	0x04, 0x36
        /*00a2*/ 	.short	(.L_139 - .L_138)
.L_138:
        /*00a4*/ 	.word	0x00000008
.L_139:


//--------------------- .nv.info.compute_delta1   --------------------------
	.section	.nv.info.compute_delta1,"",@"SHT_CUDA_INFO"
	.sectionflags	@""
	.align	4


	//----- nvinfo : EIATTR_CUDA_API_VERSION
	.align		4
        /*0000*/ 	.byte	0x04, 0x37
        /*0002*/ 	.short	(.L_141 - .L_140)
.L_140:
        /*0004*/ 	.word	0x00000082


	//----- nvinfo : EIATTR_KPARAM_INFO
	.align		4
.L_141:
        /*0008*/ 	.byte	0x04, 0x17
        /*000a*/ 	.short	(.L_143 - .L_142)
.L_142:
        /*000c*/ 	.word	0x00000000
        /*0010*/ 	.short	0x0004
        /*0012*/ 	.short	0x001c
        /*0014*/ 	.byte	0x00, 0xf0, 0x11, 0x00


	//----- nvinfo : EIATTR_KPARAM_INFO
	.align		4
.L_143:
        /*0018*/ 	.byte	0x04, 0x17
        /*001a*/ 	.short	(.L_145 - .L_144)
.L_144:
        /*001c*/ 	.word	0x00000000
        /*0020*/ 	.short	0x0003
        /*0022*/ 	.short	0x0018
        /*0024*/ 	.byte	0x00, 0xf0, 0x11, 0x00


	//----- nvinfo : EIATTR_KPARAM_INFO
	.align		4
.L_145:
        /*0028*/ 	.byte	0x04, 0x17
        /*002a*/ 	.short	(.L_147 - .L_146)
.L_146:
        /*002c*/ 	.word	0x00000000
        /*0030*/ 	.short	0x0002
        /*0032*/ 	.short	0x0010
        /*0034*/ 	.byte	0x00, 0xf5, 0x21, 0x00


	//----- nvinfo : EIATTR_KPARAM_INFO
	.align		4
.L_147:
        /*0038*/ 	.byte	0x04, 0x17
        /*003a*/ 	.short	(.L_149 - .L_148)
.L_148:
        /*003c*/ 	.word	0x00000000
        /*0040*/ 	.short	0x0001
        /*0042*/ 	.short	0x0008
        /*0044*/ 	.byte	0x00, 0xf5, 0x21, 0x00


	//----- nvinfo : EIATTR_KPARAM_INFO
	.align		4
.L_149:
        /*0048*/ 	.byte	0x04, 0x17
        /*004a*/ 	.short	(.L_151 - .L_150)
.L_150:
        /*004c*/ 	.word	0x00000000
        /*0050*/ 	.short	0x0000
        /*0052*/ 	.short	0x0000
        /*0054*/ 	.byte	0x00, 0xf5, 0x21, 0x00


	//----- nvinfo : EIATTR_SPARSE_MMA_MASK
	.align		4
.L_151:
        /*0058*/ 	.byte	0x03, 0x50
        /*005a*/ 	.short	0x0000


	//----- nvinfo : EIATTR_MAXREG_COUNT
	.align		4
        /*005c*/ 	.byte	0x03, 0x1b
        /*005e*/ 	.short	0x00ff


	//----- nvinfo : EIATTR_MERCURY_ISA_VERSION
	.align		4
        /*0060*/ 	.byte	0x03, 0x5f
        /*0062*/ 	.short	0x0101


	//----- nvinfo : EIATTR_VRC_CTA_INIT_COUNT
	.align		4
        /*0064*/ 	.byte	0x02, 0x4a
	.zero		1
	.zero		1


	//----- nvinfo : EIATTR_EXIT_INSTR_OFFSETS
	.align		4
        /*0068*/ 	.byte	0x04, 0x1c
        /*006a*/ 	.short	(.L_153 - .L_152)


	//   ....[0]....
.L_152:
        /*006c*/ 	.word	0x000000c0


	//   ....[1]....
        /*0070*/ 	.word	0x00000320


	//----- nvinfo : EIATTR_CRS_STACK_SIZE
	.align		4
.L_153:
        /*0074*/ 	.byte	0x04, 0x1e
        /*0076*/ 	.short	(.L_155 - .L_154)
.L_154:
        /*0078*/ 	.word	0x00000000


	//----- nvinfo : EIATTR_CBANK_PARAM_SIZE
	.align		4
.L_155:
        /*007c*/ 	.byte	0x03, 0x19
        /*007e*/ 	.short	0x0020


	//----- nvinfo : EIATTR_PARAM_CBANK
	.align		4
        /*0080*/ 	.byte	0x04, 0x0a
        /*0082*/ 	.short	(.L_157 - .L_156)
	.align		4
.L_156:
        /*0084*/ 	.word	index@(.nv.constant0.compute_delta1)
        /*0088*/ 	.short	0x0380
        /*008a*/ 	.short	0x0020


	//----- nvinfo : EIATTR_SW_WAR
	.align		4
.L_157:
        /*008c*/ 	.byte	0x04, 0x36
        /*008e*/ 	.short	(.L_159 - .L_158)
.L_158:
        /*0090*/ 	.word	0x00000008
.L_159:


//--------------------- .nv.info.compute_dW       --------------------------
	.section	.nv.info.compute_dW,"",@"SHT_CUDA_INFO"
	.sectionflags	@""
	.align	4


	//----- nvinfo : EIATTR_CUDA_API_VERSION
	.align		4
        /*0000*/ 	.byte	0x04, 0x37
        /*0002*/ 	.short	(.L_161 - .L_160)
.L_160:
        /*0004*/ 	.word	0x00000082


	//----- nvinfo : EIATTR_KPARAM_INFO
	.align		4
.L_161:
        /*0008*/ 	.byte	0x04, 0x17
        /*000a*/ 	.short	(.L_163 - .L_162)
.L_162:
        /*000c*/ 	.word	0x00000000
        /*0010*/ 	.short	0x0007
        /*0012*/ 	.short	0x0030
        /*0014*/ 	.byte	0x00, 0xf0, 0x11, 0x00


	//----- nvinfo : EIATTR_KPARAM_INFO
	.align		4
.L_163:
        /*0018*/ 	.byte	0x04, 0x17
        /*001a*/ 	.short	(.L_165 - .L_164)
.L_164:
        /*001c*/ 	.word	0x00000000
        /*0020*/ 	.short	0x0006
        /*0022*/ 	.short	0x0028
        /*0024*/ 	.byte	0x00, 0xf5, 0x21, 0x00


	//----- nvinfo : EIATTR_KPARAM_INFO
	.align		4
.L_165:
        /*0028*/ 	.byte	0x04, 0x17
        /*002a*/ 	.short	(.L_167 - .L_166)
.L_166:
        /*002c*/ 	.word	0x00000000
        /*0030*/ 	.short	0x0005
        /*0032*/ 	.short	0x0020
        /*0034*/ 	.byte	0x00, 0xf0, 0x11, 0x00


	//----- nvinfo : EIATTR_KPARAM_INFO
	.align		4
.L_167:
        /*0038*/ 	.byte	0x04, 0x17
        /*003a*/ 	.short	(.L_169 - .L_168)
.L_168:
        /*003c*/ 	.word	0x00000000
        /*0040*/ 	.short	0x0004
        /*0042*/ 	.short	0x001c
        /*0044*/ 	.byte	0x00, 0xf0, 0x11, 0x00


	//----- nvinfo : EIATTR_KPARAM_INFO
	.align		4
.L_169:
        /*0048*/ 	.byte	0x04, 0x17
        /*004a*/ 	.short	(.L_171 - .L_170)
.L_170:
        /*004c*/ 	.word	0x00000000
        /*0050*/ 	.short	0x0003
        /*0052*/ 	.short	0x0018
        /*0054*/ 	.byte	0x00, 0xf0, 0x11, 0x00


	//----- nvinfo : EIATTR_KPARAM_INFO
	.align		4
.L_171:
        /*0058*/ 	.byte	0x04, 0x17
        /*005a*/ 	.short	(.L_173 - .L_172)
.L_172:
        /*005c*/ 	.word	0x00000000
        /*0060*/ 	.short	0x0002
        /*0062*/ 	.short	0x0010
        /*0064*/ 	.byte	0x00, 0xf5, 0x21, 0x00


	//----- nvinfo : EIATTR_KPARAM_INFO
	.align		4
.L_173:
        /*0068*/ 	.byte	0x04, 0x17
        /*006a*/ 	.short	(.L_175 - .L_174)
.L_174:
        /*006c*/ 	.word	0x00000000
        /*0070*/ 	.short	0x0001
        /*0072*/ 	.short	0x0008
        /*0074*/ 	.byte	0x00, 0xf5, 0x21, 0x00


	//----- nvinfo : EIATTR_KPARAM_INFO
	.align		4
.L_175:
        /*0078*/ 	.byte	0x04, 0x17
        /*007a*/ 	.short	(.L_177 - .L_176)
.L_176:
        /*007c*/ 	.word	0x00000000
        /*0080*/ 	.short	0x0000
        /*0082*/ 	.short	0x0000
        /*0084*/ 	.byte	0x00, 0xf5, 0x21, 0x00


	//----- nvinfo : EIATTR_SPARSE_MMA_MASK
	.align		4
.L_177:
        /*0088*/ 	.byte	0x03, 0x50
        /*008a*/ 	.short	0x0000


	//----- nvinfo : EIATTR_MAXREG_COUNT
	.align		4
        /*008c*/ 	.byte	0x03, 0x1b
        /*008e*/ 	.short	0x00ff


	//----- nvinfo : EIATTR_NUM_BARRIERS
	.align		4
        /*0090*/ 	.byte	0x02, 0x4c
        /*0092*/ 	.byte	0x01
	.zero		1


	//----- nvinfo : EIATTR_MERCURY_ISA_VERSION
	.align		4
        /*0094*/ 	.byte	0x03, 0x5f
        /*0096*/ 	.short	0x0101


	//----- nvinfo : EIATTR_VRC_CTA_INIT_COUNT
	.align		4
        /*0098*/ 	.byte	0x02, 0x4a
	.zero		1
	.zero		1


	//----- nvinfo : EIATTR_EXIT_INSTR_OFFSETS
	.align		4
        /*009c*/ 	.byte	0x04, 0x1c
        /*009e*/ 	.short	(.L_179 - .L_178)


	//   ....[0]....
.L_178:
        /*00a0*/ 	.word	0x00000820


	//   ....[1]....
        /*00a4*/ 	.word	0x000008c0


	//----- nvinfo : EIATTR_CBANK_PARAM_SIZE
	.align		4
.L_179:
        /*00a8*/ 	.byte	0x03, 0x19
        /*00aa*/ 	.short	0x0034


	//----- nvinfo : EIATTR_PARAM_CBANK
	.align		4
        /*00ac*/ 	.byte	0x04, 0x0a
        /*00ae*/ 	.short	(.L_181 - .L_180)
	.align		4
.L_180:
        /*00b0*/ 	.word	index@(.nv.constant0.compute_dW)
        /*00b4*/ 	.short	0x0380
        /*00b6*/ 	.short	0x0034


	//----- nvinfo : EIATTR_SW_WAR
	.align		4
.L_181:
        /*00b8*/ 	.byte	0x04, 0x36
        /*00ba*/ 	.short	(.L_183 - .L_182)
.L_182:
        /*00bc*/ 	.word	0x00000008
.L_183:


//--------------------- .nv.info.compute_db       --------------------------
	.section	.nv.info.compute_db,"",@"SHT_CUDA_INFO"
	.sectionflags	@""
	.align	4


	//----- nvinfo : EIATTR_CUDA_API_VERSION
	.align		4
        /*0000*/ 	.byte	0x04, 0x37
        /*0002*/ 	.short	(.L_185 - .L_184)
.L_184:
        /*0004*/ 	.word	0x00000082


	//----- nvinfo : EIATTR_KPARAM_INFO
	.align		4
.L_185:
        /*0008*/ 	.byte	0x04, 0x17
        /*000a*/ 	.short	(.L_187 - .L_186)
.L_186:
        /*000c*/ 	.word	0x00000000
        /*0010*/ 	.short	0x0005
        /*0012*/ 	.short	0x0020
        /*0014*/ 	.byte	0x00, 0xf0, 0x11, 0x00


	//----- nvinfo : EIATTR_KPARAM_INFO
	.align		4
.L_187:
        /*0018*/ 	.byte	0x04, 0x17
        /*001a*/ 	.short	(.L_189 - .L_188)
.L_188:
        /*001c*/ 	.word	0x00000000
        /*0020*/ 	.short	0x0004
        /*0022*/ 	.short	0x0018
        /*0024*/ 	.byte	0x00, 0xf5, 0x21, 0x00


	//----- nvinfo : EIATTR_KPARAM_INFO
	.align		4
.L_189:
        /*0028*/ 	.byte	0x04, 0x17
        /*002a*/ 	.short	(.L_191 - .L_190)
.L_190:
        /*002c*/ 	.word	0x00000000
        /*0030*/ 	.short	0x0003
        /*0032*/ 	.short	0x0014
        /*0034*/ 	.byte	0x00, 0xf0, 0x11, 0x00


	//----- nvinfo : EIATTR_KPARAM_INFO
	.align		4
.L_191:
        /*0038*/ 	.byte	0x04, 0x17
        /*003a*/ 	.short	(.L_193 - .L_192)
.L_192:
        /*003c*/ 	.word	0x00000000
        /*0040*/ 	.short	0x0002
        /*0042*/ 	.short	0x0010
        /*0044*/ 	.byte	0x00, 0xf0, 0x11, 0x00


	//----- nvinfo : EIATTR_KPARAM_INFO
	.align		4
.L_193:
        /*0048*/ 	.byte	0x04, 0x17
        /*004a*/ 	.short	(.L_195 - .L_194)
.L_194:
        /*004c*/ 	.word	0x00000000
        /*0050*/ 	.short	0x0001
        /*0052*/ 	.short	0x0008
        /*0054*/ 	.byte	0x00, 0xf5, 0x21, 0x00


	//----- nvinfo : EIATTR_KPARAM_INFO
	.align		4
.L_195:
        /*0058*/ 	.byte	0x04, 0x17
        /*005a*/ 	.short	(.L_197 - .L_196)
.L_196:
        /*005c*/ 	.word	0x00000000
        /*0060*/ 	.short	0x0000
        /*0062*/ 	.short	0x0000
        /*0064*/ 	.byte	0x00, 0xf5, 0x21, 0x00


	//----- nvinfo : EIATTR_SPARSE_MMA_MASK
	.align		4
.L_197:
        /*0068*/ 	.byte	0x03, 0x50
        /*006a*/ 	.short	0x0000


	//----- nvinfo : EIATTR_MAXREG_COUNT
	.align		4
        /*006c*/ 	.byte	0x03, 0x1b
        /*006e*/ 	.short	0x00ff


	//----- nvinfo : EIATTR_MERCURY_ISA_VERSION
	.align		4
        /*0070*/ 	.byte	0x03, 0x5f
        /*0072*/ 	.short	0x0101


	//----- nvinfo : EIATTR_VRC_CTA_INIT_COUNT
	.align		4
        /*0074*/ 	.byte	0x02, 0x4a
	.zero		1
	.zero		1


	//----- nvinfo : EIATTR_EXIT_INSTR_OFFSETS
	.align		4
        /*0078*/ 	.byte	0x04, 0x1c
        /*007a*/ 	.short	(.L_199 - .L_198)


	//   ....[0]....
.L_198:
        /*007c*/ 	.word	0x00000080


	//   ....[1]....
        /*0080*/ 	.word	0x00000bc0


	//----- nvinfo : EIATTR_CBANK_PARAM_SIZE
	.align		4
.L_199:
        /*0084*/ 	.byte	0x03, 0x19
        /*0086*/ 	.short	0x0024


	//----- nvinfo : EIATTR_PARAM_CBANK
	.align		4
        /*0088*/ 	.byte	0x04, 0x0a
        /*008a*/ 	.short	(.L_201 - .L_200)
	.align		4
.L_200:
        /*008c*/ 	.word	index@(.nv.constant0.compute_db)
        /*0090*/ 	.short	0x0380
        /*0092*/ 	.short	0x0024


	//----- nvinfo : EIATTR_SW_WAR
	.align		4
.L_201:
        /*0094*/ 	.byte	0x04, 0x36
        /*0096*/ 	.short	(.L_203 - .L_202)
.L_202:
        /*0098*/ 	.word	0x00000008
.L_203:


//--------------------- .nv.info.compute_delta2   --------------------------
	.section	.nv.info.compute_delta2,"",@"SHT_CUDA_INFO"
	.sectionflags	@""
	.align	4


	//----- nvinfo : EIATTR_CUDA_API_VERSION
	.align		4
        /*0000*/ 	.byte	0x04, 0x37
        /*0002*/ 	.short	(.L_205 - .L_204)
.L_204:
        /*0004*/ 	.word	0x00000082


	//----- nvinfo : EIATTR_KPARAM_INFO
	.align		4
.L_205:
        /*0008*/ 	.byte	0x04, 0x17
        /*000a*/ 	.short	(.L_207 - .L_206)
.L_206:
        /*000c*/ 	.word	0x00000000
        /*0010*/ 	.short	0x0004
        /*0012*/ 	.short	0x001c
        /*0014*/ 	.byte	0x00, 0xf0, 0x11, 0x00


	//----- nvinfo : EIATTR_KPARAM_INFO
	.align		4
.L_207:
        /*0018*/ 	.byte	0x04, 0x17
        /*001a*/ 	.short	(.L_209 - .L_208)
.L_208:
        /*001c*/ 	.word	0x00000000
        /*0020*/ 	.short	0x0003
        /*0022*/ 	.short	0x0018
        /*0024*/ 	.byte	0x00, 0xf0, 0x11, 0x00


	//----- nvinfo : EIATTR_KPARAM_INFO
	.align		4
.L_209:
        /*0028*/ 	.byte	0x04, 0x17
        /*002a*/ 	.short	(.L_211 - .L_210)
.L_210:
        /*002c*/ 	.word	0x00000000
        /*0030*/ 	.short	0x0002
        /*0032*/ 	.short	0x0010
        /*0034*/ 	.byte	0x00, 0xf5, 0x21, 0x00


	//----- nvinfo : EIATTR_KPARAM_INFO
	.align		4
.L_211:
        /*0038*/ 	.byte	0x04, 0x17
        /*003a*/ 	.short	(.L_213 - .L_212)
.L_212:
        /*003c*/ 	.word	0x00000000
        /*0040*/ 	.short	0x0001
        /*0042*/ 	.short	0x0008
        /*0044*/ 	.byte	0x00, 0xf5, 0x21, 0x00


	//----- nvinfo : EIATTR_KPARAM_INFO
	.align		4
.L_213:
        /*0048*/ 	.byte	0x04, 0x17
        /*004a*/ 	.short	(.L_215 - .L_214)
.L_214:
        /*004c*/ 	.word	0x00000000
        /*0050*/ 	.short	0x0000
        /*0052*/ 	.short	0x0000
        /*0054*/ 	.byte	0x00, 0xf5, 0x21, 0x00


	//----- nvinfo : EIATTR_SPARSE_MMA_MASK
	.align		4
.L_215:
        /*0058*/ 	.byte	0x03, 0x50
        /*005a*/ 	.short	0x0000


	//----- nvinfo : EIATTR_MAXREG_COUNT
	.align		4
        /*005c*/ 	.byte	0x03, 0x1b
        /*005e*/ 	.short	0x00ff


	//----- nvinfo : EIATTR_MERCURY_ISA_VERSION
	.align		4
        /*0060*/ 	.byte	0x03, 0x5f
        /*0062*/ 	.short	0x0101


	//----- nvinfo : EIATTR_VRC_CTA_INIT_COUNT
	.align		4
        /*0064*/ 	.byte	0x02, 0x4a
	.zero		1
	.zero		1


	//----- nvinfo : EIATTR_EXIT_INSTR_OFFSETS
	.align		4
        /*0068*/ 	.byte	0x04, 0x1c
        /*006a*/ 	.short	(.L_217 - .L_216)


	//   ....[0]....
.L_216:
        /*006c*/ 	.word	0x00000070


	//   ....[1]....
        /*0070*/ 	.word	0x00000cb0


	//----- nvinfo : EIATTR_CBANK_PARAM_SIZE
	.align		4
.L_217:
        /*0074*/ 	.byte	0x03, 0x19
        /*0076*/ 	.short	0x0020


	//----- nvinfo : EIATTR_PARAM_CBANK
	.align		4
        /*0078*/ 	.byte	0x04, 0x0a
        /*007a*/ 	.short	(.L_219 - .L_218)
	.align		4
.L_218:
        /*007c*/ 	.word	index@(.nv.constant0.compute_delta2)
        /*0080*/ 	.short	0x0380
        /*0082*/ 	.short	0x0020


	//----- nvinfo : EIATTR_SW_WAR
	.align		4
.L_219:
        /*0084*/ 	.byte	0x04, 0x36
        /*0086*/ 	.short	(.L_221 - .L_220)
.L_220:
        /*0088*/ 	.word	0x00000008
.L_221:


//--------------------- .nv.info.softmax          --------------------------
	.section	.nv.info.softmax,"",@"SHT_CUDA_INFO"
	.sectionflags	@""
	.align	4


	//----- nvinfo : EIATTR_CUDA_API_VERSION
	.align		4
        /*0000*/ 	.byte	0x04, 0x37
        /*0002*/ 	.short	(.L_223 - .L_222)
.L_222:
        /*0004*/ 	.word	0x00000082


	//----- nvinfo : EIATTR_KPARAM_INFO
	.align		4
.L_223:
        /*0008*/ 	.byte	0x04, 0x17
        /*000a*/ 	.short	(.L_225 - .L_224)
.L_224:
        /*000c*/ 	.word	0x00000000
        /*0010*/ 	.short	0x0003
        /*0012*/ 	.short	0x0014
        /*0014*/ 	.byte	0x00, 0xf0, 0x11, 0x00


	//----- nvinfo : EIATTR_KPARAM_INFO
	.align		4
.L_225:
        /*0018*/ 	.byte	0x04, 0x17
        /*001a*/ 	.short	(.L_227 - .L_226)
.L_226:
        /*001c*/ 	.word	0x00000000
        /*0020*/ 	.short	0x0002
        /*0022*/ 	.short	0x0010
        /*0024*/ 	.byte	0x00, 0xf0, 0x11, 0x00


	//----- nvinfo : EIATTR_KPARAM_INFO
	.align		4
.L_227:
        /*0028*/ 	.byte	0x04, 0x17
        /*002a*/ 	.short	(.L_229 - .L_228)
.L_228:
        /*002c*/ 	.word	0x00000000
        /*0030*/ 	.short	0x0001
        /*0032*/ 	.short	0x0008
        /*0034*/ 	.byte	0x00, 0xf5, 0x21, 0x00


	//----- nvinfo : EIATTR_KPARAM_INFO
	.align		4
.L_229:
        /*0038*/ 	.byte	0x04, 0x17
        /*003a*/ 	.short	(.L_231 - .L_230)
.L_230:
        /*003c*/ 	.word	0x00000000
        /*0040*/ 	.short	0x0000
        /*0042*/ 	.short	0x0000
        /*0044*/ 	.byte	0x00, 0xf5, 0x21, 0x00


	//----- nvinfo : EIATTR_SPARSE_MMA_MASK
	.align		4
.L_231:
        /*0048*/ 	.byte	0x03, 0x50
        /*004a*/ 	.short	0x0000


	//----- nvinfo : EIATTR_MAXREG_COUNT
	.align		4
        /*004c*/ 	.byte	0x03, 0x1b
        /*004e*/ 	.short	0x00ff


	//----- nvinfo : EIATTR_NUM_BARRIERS
	.align		4
        /*0050*/ 	.byte	0x02, 0x4c
        /*0052*/ 	.byte	0x01
	.zero		1


	//----- nvinfo : EIATTR_MERCURY_ISA_VERSION
	.align		4
        /*0054*/ 	.byte	0x03, 0x5f
        /*0056*/ 	.short	0x0101


	//----- nvinfo : EIATTR_VRC_CTA_INIT_COUNT
	.align		4
        /*0058*/ 	.byte	0x02, 0x4a
	.zero		1
	.zero		1


	//----- nvinfo : EIATTR_EXIT_INSTR_OFFSETS
	.align		4
        /*005c*/ 	.byte	0x04, 0x1c
        /*005e*/ 	.short	(.L_233 - .L_232)


	//   ....[0]....
.L_232:
        /*0060*/ 	.word	0x000000c0


	//   ....[1]....
        /*0064*/ 	.word	0x00000fc0


	//----- nvinfo : EIATTR_CRS_STACK_SIZE
	.align		4
.L_233:
        /*0068*/ 	.byte	0x04, 0x1e
        /*006a*/ 	.short	(.L_235 - .L_234)
.L_234:
        /*006c*/ 	.word	0x00000000


	//----- nvinfo : EIATTR_CBANK_PARAM_SIZE
	.align		4
.L_235:
        /*0070*/ 	.byte	0x03, 0x19
        /*0072*/ 	.short	0x0018


	//----- nvinfo : EIATTR_PARAM_CBANK
	.align		4
        /*0074*/ 	.byte	0x04, 0x0a
        /*0076*/ 	.short	(.L_237 - .L_236)
	.align		4
.L_236:
        /*0078*/ 	.word	index@(.nv.constant0.softmax)
        /*007c*/ 	.short	0x0380
        /*007e*/ 	.short	0x0018


	//----- nvinfo : EIATTR_SW_WAR
	.align		4
.L_237:
        /*0080*/ 	.byte	0x04, 0x36
        /*0082*/ 	.short	(.L_239 - .L_238)
.L_238:
        /*0084*/ 	.word	0x00000008
.L_239:


//--------------------- .nv.info.exp_scores       --------------------------
	.section	.nv.info.exp_scores,"",@"SHT_CUDA_INFO"
	.sectionflags	@""
	.align	4


	//----- nvinfo : EIATTR_CUDA_API_VERSION
	.align		4
        /*0000*/ 	.byte	0x04, 0x37
        /*0002*/ 	.short	(.L_241 - .L_240)
.L_240:
        /*0004*/ 	.word	0x00000082


	//----- nvinfo : EIATTR_KPARAM_INFO
	.align		4
.L_241:
        /*0008*/ 	.byte	0x04, 0x17
        /*000a*/ 	.short	(.L_243 - .L_242)
.L_242:
        /*000c*/ 	.word	0x00000000
        /*0010*/ 	.short	0x0003
        /*0012*/ 	.short	0x0014
        /*0014*/ 	.byte	0x00, 0xf0, 0x11, 0x00


	//----- nvinfo : EIATTR_KPARAM_INFO
	.align		4
.L_243:
        /*0018*/ 	.byte	0x04, 0x17
        /*001a*/ 	.short	(.L_245 - .L_244)
.L_244:
        /*001c*/ 	.word	0x00000000
        /*0020*/ 	.short	0x0002
        /*0022*/ 	.short	0x0010
        /*0024*/ 	.byte	0x00, 0xf0, 0x11, 0x00


	//----- nvinfo : EIATTR_KPARAM_INFO
	.align		4
.L_245:
        /*0028*/ 	.byte	0x04, 0x17
        /*002a*/ 	.short	(.L_247 - .L_246)
.L_246:
        /*002c*/ 	.word	0x00000000
        /*0030*/ 	.short	0x0001
        /*0032*/ 	.short	0x0008
        /*0034*/ 	.byte	0x00, 0xf5, 0x21, 0x00


	//----- nvinfo : EIATTR_KPARAM_INFO
	.align		4
.L_247:
        /*0038*/ 	.byte	0x04, 0x17
        /*003a*/ 	.short	(.L_249 - .L_248)
.L_248:
        /*003c*/ 	.word	0x00000000
        /*0040*/ 	.short	0x0000
        /*0042*/ 	.short	0x0000
        /*0044*/ 	.byte	0x00, 0xf5, 0x21, 0x00


	//----- nvinfo : EIATTR_SPARSE_MMA_MASK
	.align		4
.L_249:
        /*0048*/ 	.byte	0x03, 0x50
        /*004a*/ 	.short	0x0000


	//----- nvinfo : EIATTR_MAXREG_COUNT
	.align		4
        /*004c*/ 	.byte	0x03, 0x1b
        /*004e*/ 	.short	0x00ff


	//----- nvinfo : EIATTR_NUM_BARRIERS
	.align		4
        /*0050*/ 	.byte	0x02, 0x4c
        /*0052*/ 	.byte	0x01
	.zero		1


	//----- nvinfo : EIATTR_MERCURY_ISA_VERSION
	.align		4
        /*0054*/ 	.byte	0x03, 0x5f
        /*0056*/ 	.short	0x0101


	//----- nvinfo : EIATTR_VRC_CTA_INIT_COUNT
	.align		4
        /*0058*/ 	.byte	0x02, 0x4a
	.zero		1
	.zero		1


	//----- nvinfo : EIATTR_EXIT_INSTR_OFFSETS
	.align		4
        /*005c*/ 	.byte	0x04, 0x1c
        /*005e*/ 	.short	(.L_251 - .L_250)


	//   ....[0]....
.L_250:
        /*0060*/ 	.word	0x000000c0


	//   ....[1]....
        /*0064*/ 	.word	0x00000940


	//----- nvinfo : EIATTR_CRS_STACK_SIZE
	.align		4
.L_251:
        /*0068*/ 	.byte	0x04, 0x1e
        /*006a*/ 	.short	(.L_253 - .L_252)
.L_252:
        /*006c*/ 	.word	0x00000000


	//----- nvinfo : EIATTR_CBANK_PARAM_SIZE
	.align		4
.L_253:
        /*0070*/ 	.byte	0x03, 0x19
        /*0072*/ 	.short	0x0018


	//----- nvinfo : EIATTR_PARAM_CBANK
	.align		4
        /*0074*/ 	.byte	0x04, 0x0a
        /*0076*/ 	.short	(.L_255 - .L_254)
	.align		4
.L_254:
        /*0078*/ 	.word	index@(.nv.constant0.exp_scores)
        /*007c*/ 	.short	0x0380
        /*007e*/ 	.short	0x0018


	//----- nvinfo : EIATTR_SW_WAR
	.align		4
.L_255:
        /*0080*/ 	.byte	0x04, 0x36
        /*0082*/ 	.short	(.L_257 - .L_256)
.L_256:
        /*0084*/ 	.word	0x00000008
.L_257:


//--------------------- .nv.info.sigmoid_activation --------------------------
	.section	.nv.info.sigmoid_activation,"",@"SHT_CUDA_INFO"
	.sectionflags	@""
	.align	4


	//----- nvinfo : EIATTR_CUDA_API_VERSION
	.align		4
        /*0000*/ 	.byte	0x04, 0x37
        /*0002*/ 	.short	(.L_259 - .L_258)
.L_258:
        /*0004*/ 	.word	0x00000082


	//----- nvinfo : EIATTR_KPARAM_INFO
	.align		4
.L_259:
        /*0008*/ 	.byte	0x04, 0x17
        /*000a*/ 	.short	(.L_261 - .L_260)
.L_260:
        /*000c*/ 	.word	0x00000000
        /*0010*/ 	.short	0x0003
        /*0012*/ 	.short	0x0014
        /*0014*/ 	.byte	0x00, 0xf0, 0x11, 0x00


	//----- nvinfo : EIATTR_KPARAM_INFO
	.align		4
.L_261:
        /*0018*/ 	.byte	0x04, 0x17
        /*001a*/ 	.short	(.L_263 - .L_262)
.L_262:
        /*001c*/ 	.word	0x00000000
        /*0020*/ 	.short	0x0002
        /*0022*/ 	.short	0x0010
        /*0024*/ 	.byte	0x00, 0xf0, 0x11, 0x00


	//----- nvinfo : EIATTR_KPARAM_INFO
	.align		4
.L_263:
        /*0028*/ 	.byte	0x04, 0x17
        /*002a*/ 	.short	(.L_265 - .L_264)
.L_264:
        /*002c*/ 	.word	0x00000000
        /*0030*/ 	.short	0x0001
        /*0032*/ 	.short	0x0008
        /*0034*/ 	.byte	0x00, 0xf5, 0x21, 0x00


	//----- nvinfo : EIATTR_KPARAM_INFO
	.align		4
.L_265:
        /*0038*/ 	.byte	0x04, 0x17
        /*003a*/ 	.short	(.L_267 - .L_266)
.L_266:
        /*003c*/ 	.word	0x00000000
        /*0040*/ 	.short	0x0000
        /*0042*/ 	.short	0x0000
        /*0044*/ 	.byte	0x00, 0xf5, 0x21, 0x00


	//----- nvinfo : EIATTR_SPARSE_MMA_MASK
	.align		4
.L_267:
        /*0048*/ 	.byte	0x03, 0x50
        /*004a*/ 	.short	0x0000


	//----- nvinfo : EIATTR_MAXREG_COUNT
	.align		4
        /*004c*/ 	.byte	0x03, 0x1b
        /*004e*/ 	.short	0x00ff


	//----- nvinfo : EIATTR_MERCURY_ISA_VERSION
	.align		4
        /*0050*/ 	.byte	0x03, 0x5f
        /*0052*/ 	.short	0x0101


	//----- nvinfo : EIATTR_VRC_CTA_INIT_COUNT
	.align		4
        /*0054*/ 	.byte	0x02, 0x4a
	.zero		1
	.zero		1


	//----- nvinfo : EIATTR_EXIT_INSTR_OFFSETS
	.align		4
        /*0058*/ 	.byte	0x04, 0x1c
        /*005a*/ 	.short	(.L_269 - .L_268)


	//   ....[0]....
.L_268:
        /*005c*/ 	.word	0x000000c0


	//   ....[1]....
        /*0060*/ 	.word	0x000002c0


	//----- nvinfo : EIATTR_CRS_STACK_SIZE
	.align		4
.L_269:
        /*0064*/ 	.byte	0x04, 0x1e
        /*0066*/ 	.short	(.L_271 - .L_270)
.L_270:
        /*0068*/ 	.word	0x00000000


	//----- nvinfo : EIATTR_CBANK_PARAM_SIZE
	.align		4
.L_271:
        /*006c*/ 	.byte	0x03, 0x19
        /*006e*/ 	.short	0x0018


	//----- nvinfo : EIATTR_PARAM_CBANK
	.align		4
        /*0070*/ 	.byte	0x04, 0x0a
        /*0072*/ 	.short	(.L_273 - .L_272)
	.align		4
.L_272:
        /*0074*/ 	.word	index@(.nv.constant0.sigmoid_activation)
        /*0078*/ 	.short	0x0380
        /*007a*/ 	.short	0x0018


	//----- nvinfo : EIATTR_SW_WAR
	.align		4
.L_273:
        /*007c*/ 	.byte	0x04, 0x36
        /*007e*/ 	.short	(.L_275 - .L_274)
.L_274:
        /*0080*/ 	.word	0x00000008
.L_275:


//--------------------- .nv.info.add              --------------------------
	.section	.nv.info.add,"",@"SHT_CUDA_INFO"
	.sectionflags	@""
	.align	4


	//----- nvinfo : EIATTR_CUDA_API_VERSION
	.align		4
        /*0000*/ 	.byte	0x04, 0x37
        /*0002*/ 	.short	(.L_277 - .L_276)
.L_276:
        /*0004*/ 	.word	0x00000082


	//----- nvinfo : EIATTR_KPARAM_INFO
	.align		4
.L_277:
        /*0008*/ 	.byte	0x04, 0x17
        /*000a*/ 	.short	(.L_279 - .L_278)
.L_278:
        /*000c*/ 	.word	0x00000000
        /*0010*/ 	.short	0x0003
        /*0012*/ 	.short	0x0018
        /*0014*/ 	.byte	0x00, 0xf0, 0x11, 0x00


	//----- nvinfo : EIATTR_KPARAM_INFO
	.align		4
.L_279:
        /*0018*/ 	.byte	0x04, 0x17
        /*001a*/ 	.short	(.L_281 - .L_280)
.L_280:
        /*001c*/ 	.word	0x00000000
        /*0020*/ 	.short	0x0002
        /*0022*/ 	.short	0x0010
        /*0024*/ 	.byte	0x00, 0xf5, 0x21, 0x00


	//----- nvinfo : EIATTR_KPARAM_INFO
	.align		4
.L_281:
        /*0028*/ 	.byte	0x04, 0x17
        /*002a*/ 	.short	(.L_283 - .L_282)
.L_282:
        /*002c*/ 	.word	0x00000000
        /*0030*/ 	.short	0x0001
        /*0032*/ 	.short	0x0008
        /*0034*/ 	.byte	0x00, 0xf5, 0x21, 0x00


	//----- nvinfo : EIATTR_KPARAM_INFO
	.align		4
.L_283:
        /*0038*/ 	.byte	0x04, 0x17
        /*003a*/ 	.short	(.L_285 - .L_284)
.L_284:
        /*003c*/ 	.word	0x00000000
        /*0040*/ 	.short	0x0000
        /*0042*/ 	.short	0x0000
        /*0044*/ 	.byte	0x00, 0xf5, 0x21, 0x00


	//----- nvinfo : EIATTR_SPARSE_MMA_MASK
	.align		4
.L_285:
        /*0048*/ 	.byte	0x03, 0x50
        /*004a*/ 	.short	0x0000


	//----- nvinfo : EIATTR_MAXREG_COUNT
	.align		4
        /*004c*/ 	.byte	0x03, 0x1b
        /*004e*/ 	.short	0x00ff


	//----- nvinfo : EIATTR_MERCURY_ISA_VERSION
	.align		4
        /*0050*/ 	.byte	0x03, 0x5f
        /*0052*/ 	.short	0x0101


	//----- nvinfo : EIATTR_VRC_CTA_INIT_COUNT
	.align		4
        /*0054*/ 	.byte	0x02, 0x4a
	.zero		1
	.zero		1


	//----- nvinfo : EIATTR_EXIT_INSTR_OFFSETS
	.align		4
        /*0058*/ 	.byte	0x04, 0x1c
        /*005a*/ 	.short	(.L_287 - .L_286)


	//   ....[0]....
.L_286:
        /*005c*/ 	.word	0x00000070


	//   ....[1]....
        /*0060*/ 	.word	0x00000130


	//----- nvinfo : EIATTR_CBANK_PARAM_SIZE
	.align		4
.L_287:
        /*0064*/ 	.byte	0x03, 0x19
        /*0066*/ 	.short	0x001c


	//----- nvinfo : EIATTR_PARAM_CBANK
	.align		4
        /*0068*/ 	.byte	0x04, 0x0a
        /*006a*/ 	.short	(.L_289 - .L_288)
	.align		4
.L_288:
        /*006c*/ 	.word	index@(.nv.constant0.add)
        /*0070*/ 	.short	0x0380
        /*0072*/ 	.short	0x001c


	//----- nvinfo : EIATTR_SW_WAR
	.align		4
.L_289:
        /*0074*/ 	.byte	0x04, 0x36
        /*0076*/ 	.short	(.L_291 - .L_290)
.L_290:
        /*0078*/ 	.word	0x00000008
.L_291:


//--------------------- .nv.info.cross_entropy    --------------------------
	.section	.nv.info.cross_entropy,"",@"SHT_CUDA_INFO"
	.sectionflags	@""
	.align	4


	//----- nvinfo : EIATTR_CUDA_API_VERSION
	.align		4
        /*0000*/ 	.byte	0x04, 0x37
        /*0002*/ 	.short	(.L_293 - .L_292)
.L_292:
        /*0004*/ 	.word	0x00000082


	//----- nvinfo : EIATTR_KPARAM_INFO
	.align		4
.L_293:
        /*0008*/ 	.byte	0x04, 0x17
        /*000a*/ 	.short	(.L_295 - .L_294)
.L_294:
        /*000c*/ 	.word	0x00000000
        /*0010*/ 	.short	0x0004
        /*0012*/ 	.short	0x001c
        /*0014*/ 	.byte	0x00, 0xf0, 0x11, 0x00


	//----- nvinfo : EIATTR_KPARAM_INFO
	.align		4
.L_295:
        /*0018*/ 	.byte	0x04, 0x17
        /*001a*/ 	.short	(.L_297 - .L_296)
.L_296:
        /*001c*/ 	.word	0x00000000
        /*0020*/ 	.short	0x0003
        /*0022*/ 	.short	0x0018
        /*0024*/ 	.byte	0x00, 0xf0, 0x11, 0x00


	//----- nvinfo : EIATTR_KPARAM_INFO
	.align		4
.L_297:
        /*0028*/ 	.byte	0x04, 0x17
        /*002a*/ 	.short	(.L_299 - .L_298)
.L_298:
        /*002c*/ 	.word	0x00000000
        /*0030*/ 	.short	0x0002
        /*0032*/ 	.short	0x0010
        /*0034*/ 	.byte	0x00, 0xf5, 0x21, 0x00


	//----- nvinfo : EIATTR_KPARAM_INFO
	.align		4
.L_299:
        /*0038*/ 	.byte	0x04, 0x17
        /*003a*/ 	.short	(.L_301 - .L_300)
.L_300:
        /*003c*/ 	.word	0x00000000
        /*0040*/ 	.short	0x0001
        /*0042*/ 	.short	0x0008
        /*0044*/ 	.byte	0x00, 0xf5, 0x21, 0x00


	//----- nvinfo : EIATTR_KPARAM_INFO
	.align		4
.L_301:
        /*0048*/ 	.byte	0x04, 0x17
        /*004a*/ 	.short	(.L_303 - .L_302)
.L_302:
        /*004c*/ 	.word	0x00000000
        /*0050*/ 	.short	0x0000
        /*0052*/ 	.short	0x0000
        /*0054*/ 	.byte	0x00, 0xf5, 0x21, 0x00


	//----- nvinfo : EIATTR_SPARSE_MMA_MASK
	.align		4
.L_303:
        /*0058*/ 	.byte	0x03, 0x50
        /*005a*/ 	.short	0x0000


	//----- nvinfo : EIATTR_MAXREG_COUNT
	.align		4
        /*005c*/ 	.byte	0x03, 0x1b
        /*005e*/ 	.short	0x00ff


	//----- nvinfo : EIATTR_MERCURY_ISA_VERSION
	.align		4
        /*0060*/ 	.byte	0x03, 0x5f
        /*0062*/ 	.short	0x0101


	//----- nvinfo : EIATTR_VRC_CTA_INIT_COUNT
	.align		4
        /*0064*/ 	.byte	0x02, 0x4a
	.zero		1
	.zero		1


	//----- nvinfo : EIATTR_EXIT_INSTR_OFFSETS
	.align		4
        /*0068*/ 	.byte	0x04, 0x1c
        /*006a*/ 	.short	(.L_305 - .L_304)


	//   ....[0]....
.L_304:
        /*006c*/ 	.word	0x00000070


	//   ....[1]....
        /*0070*/ 	.word	0x000002e0


	//----- nvinfo : EIATTR_CBANK_PARAM_SIZE
	.align		4
.L_305:
        /*0074*/ 	.byte	0x03, 0x19
        /*0076*/ 	.short	0x0020


	//----- nvinfo : EIATTR_PARAM_CBANK
	.align		4
        /*0078*/ 	.byte	0x04, 0x0a
        /*007a*/ 	.short	(.L_307 - .L_306)
	.align		4
.L_306:
        /*007c*/ 	.word	index@(.nv.constant0.cross_entropy)
        /*0080*/ 	.short	0x0380
        /*0082*/ 	.short	0x0020


	//----- nvinfo : EIATTR_SW_WAR
	.align		4
.L_307:
        /*0084*/ 	.byte	0x04, 0x36
        /*0086*/ 	.short	(.L_309 - .L_308)
.L_308:
        /*0088*/ 	.word	0x00000008
.L_309:


//--------------------- .nv.info.transpose        --------------------------
	.section	.nv.info.transpose,"",@"SHT_CUDA_INFO"
	.sectionflags	@""
	.align	4


	//----- nvinfo : EIATTR_CUDA_API_VERSION
	.align		4
        /*0000*/ 	.byte	0x04, 0x37
        /*0002*/ 	.short	(.L_311 - .L_310)
.L_310:
        /*0004*/ 	.word	0x00000082


	//----- nvinfo : EIATTR_KPARAM_INFO
	.align		4
.L_311:
        /*0008*/ 	.byte	0x04, 0x17
        /*000a*/ 	.short	(.L_313 - .L_312)
.L_312:
        /*000c*/ 	.word	0x00000000
        /*0010*/ 	.short	0x0003
        /*0012*/ 	.short	0x0014
        /*0014*/ 	.byte	0x00, 0xf0, 0x11, 0x00


	//----- nvinfo : EIATTR_KPARAM_INFO
	.align		4
.L_313:
        /*0018*/ 	.byte	0x04, 0x17
        /*001a*/ 	.short	(.L_315 - .L_314)
.L_314:
        /*001c*/ 	.word	0x00000000
        /*0020*/ 	.short	0x0002
        /*0022*/ 	.short	0x0010
        /*0024*/ 	.byte	0x00, 0xf0, 0x11, 0x00


	//----- nvinfo : EIATTR_KPARAM_INFO
	.align		4
.L_315:
        /*0028*/ 	.byte	0x04, 0x17
        /*002a*/ 	.short	(.L_317 - .L_316)
.L_316:
        /*002c*/ 	.word	0x00000000
        /*0030*/ 	.short	0x0001
        /*0032*/ 	.short	0x0008
        /*0034*/ 	.byte	0x00, 0xf5, 0x21, 0x00


	//----- nvinfo : EIATTR_KPARAM_INFO
	.align		4
.L_317:
        /*0038*/ 	.byte	0x04, 0x17
        /*003a*/ 	.short	(.L_319 - .L_318)
.L_318:
        /*003c*/ 	.word	0x00000000
        /*0040*/ 	.short	0x0000
        /*0042*/ 	.short	0x0000
        /*0044*/ 	.byte	0x00, 0xf5, 0x21, 0x00


	//----- nvinfo : EIATTR_SPARSE_MMA_MASK
	.align		4
.L_319:
        /*0048*/ 	.byte	0x03, 0x50
        /*004a*/ 	.short	0x0000


	//----- nvinfo : EIATTR_MAXREG_COUNT
	.align		4
        /*004c*/ 	.byte	0x03, 0x1b
        /*004e*/ 	.short	0x00ff


	//----- nvinfo : EIATTR_MERCURY_ISA_VERSION
	.align		4
        /*0050*/ 	.byte	0x03, 0x5f
        /*0052*/ 	.short	0x0101


	//----- nvinfo : EIATTR_VRC_CTA_INIT_COUNT
	.align		4
        /*0054*/ 	.byte	0x02, 0x4a
	.zero		1
	.zero		1


	//----- nvinfo : EIATTR_EXIT_INSTR_OFFSETS
	.align		4
        /*0058*/ 	.byte	0x04, 0x1c
        /*005a*/ 	.short	(.L_321 - .L_320)


	//   ....[0]....
.L_320:
        /*005c*/ 	.word	0x000000c0


	//   ....[1]....
        /*0060*/ 	.word	0x00000160


	//----- nvinfo : EIATTR_CBANK_PARAM_SIZE
	.align		4
.L_321:
        /*0064*/ 	.byte	0x03, 0x19
        /*0066*/ 	.short	0x0018


	//----- nvinfo : EIATTR_PARAM_CBANK
	.align		4
        /*0068*/ 	.byte	0x04, 0x0a
        /*006a*/ 	.short	(.L_323 - .L_322)
	.align		4
.L_322:
        /*006c*/ 	.word	index@(.nv.constant0.transpose)
        /*0070*/ 	.short	0x0380
        /*0072*/ 	.short	0x0018


	//----- nvinfo : EIATTR_SW_WAR
	.align		4
.L_323:
        /*0074*/ 	.byte	0x04, 0x36
        /*0076*/ 	.short	(.L_325 - .L_324)
.L_324:
        /*0078*/ 	.word	0x00000008
.L_325:


//--------------------- .nv.info.add_bias         --------------------------
	.section	.nv.info.add_bias,"",@"SHT_CUDA_INFO"
	.sectionflags	@""
	.align	4


	//----- nvinfo : EIATTR_CUDA_API_VERSION
	.align		4
        /*0000*/ 	.byte	0x04, 0x37
        /*0002*/ 	.short	(.L_327 - .L_326)
.L_326:
        /*0004*/ 	.word	0x00000082


	//----- nvinfo : EIATTR_KPARAM_INFO
	.align		4
.L_327:
        /*0008*/ 	.byte	0x04, 0x17
        /*000a*/ 	.short	(.L_329 - .L_328)
.L_328:
        /*000c*/ 	.word	0x00000000
        /*0010*/ 	.short	0x0004
        /*0012*/ 	.short	0x001c
        /*0014*/ 	.byte	0x00, 0xf0, 0x11, 0x00


	//----- nvinfo : EIATTR_KPARAM_INFO
	.align		4
.L_329:
        /*0018*/ 	.byte	0x04, 0x17
        /*001a*/ 	.short	(.L_331 - .L_330)
.L_330:
        /*001c*/ 	.word	0x00000000
        /*0020*/ 	.short	0x0003
        /*0022*/ 	.short	0x0018
        /*0024*/ 	.byte	0x00, 0xf0, 0x11, 0x00


	//----- nvinfo : EIATTR_KPARAM_INFO
	.align		4
.L_331:
        /*0028*/ 	.byte	0x04, 0x17
        /*002a*/ 	.short	(.L_333 - .L_332)
.L_332:
        /*002c*/ 	.word	0x00000000
        /*0030*/ 	.short	0x0002
        /*0032*/ 	.short	0x0010
        /*0034*/ 	.byte	0x00, 0xf5, 0x21, 0x00


	//----- nvinfo : EIATTR_KPARAM_INFO
	.align		4
.L_333:
        /*0038*/ 	.byte	0x04, 0x17
        /*003a*/ 	.short	(.L_335 - .L_334)
.L_334:
        /*003c*/ 	.word	0x00000000
        /*0040*/ 	.short	0x0001
        /*0042*/ 	.short	0x0008
        /*0044*/ 	.byte	0x00, 0xf5, 0x21, 0x00


	//----- nvinfo : EIATTR_KPARAM_INFO
	.align		4
.L_335:
        /*0048*/ 	.byte	0x04, 0x17
        /*004a*/ 	.short	(.L_337 - .L_336)
.L_336:
        /*004c*/ 	.word	0x00000000
        /*0050*/ 	.short	0x0000
        /*0052*/ 	.short	0x0000
        /*0054*/ 	.byte	0x00, 0xf5, 0x21, 0x00


	//----- nvinfo : EIATTR_SPARSE_MMA_MASK
	.align		4
.L_337:
        /*0058*/ 	.byte	0x03, 0x50
        /*005a*/ 	.short	0x0000


	//----- nvinfo : EIATTR_MAXREG_COUNT
	.align		4
        /*005c*/ 	.byte	0x03, 0x1b
        /*005e*/ 	.short	0x00ff


	//----- nvinfo : EIATTR_MERCURY_ISA_VERSION
	.align		4
        /*0060*/ 	.byte	0x03, 0x5f
        /*0062*/ 	.short	0x0101


	//----- nvinfo : EIATTR_VRC_CTA_INIT_COUNT
	.align		4
        /*0064*/ 	.byte	0x02, 0x4a
	.zero		1
	.zero		1


	//----- nvinfo : EIATTR_EXIT_INSTR_OFFSETS
	.align		4
        /*0068*/ 	.byte	0x04, 0x1c
        /*006a*/ 	.short	(.L_339 - .L_338)


	//   ....[0]....
.L_338:
        /*006c*/ 	.word	0x000000c0


	//   ....[1]....
        /*0070*/ 	.word	0x00000190


	//----- nvinfo : EIATTR_CBANK_PARAM_SIZE
	.align		4
.L_339:
        /*0074*/ 	.byte	0x03, 0x19
        /*0076*/ 	.short	0x0020


	//----- nvinfo : EIATTR_PARAM_CBANK
	.align		4
        /*0078*/ 	.byte	0x04, 0x0a
        /*007a*/ 	.short	(.L_341 - .L_340)
	.align		4
.L_340:
        /*007c*/ 	.word	index@(.nv.constant0.add_bias)
        /*0080*/ 	.short	0x0380
        /*0082*/ 	.short	0x0020


	//----- nvinfo : EIATTR_SW_WAR
	.align		4
.L_341:
        /*0084*/ 	.byte	0x04, 0x36
        /*0086*/ 	.short	(.L_343 - .L_342)
.L_342:
        /*0088*/ 	.word	0x00000008
.L_343:


//--------------------- .nv.info.MatMul           --------------------------
	.section	.nv.info.MatMul,"",@"SHT_CUDA_INFO"
	.sectionflags	@""
	.align	4


	//----- nvinfo : EIATTR_CUDA_API_VERSION
	.align		4
        /*0000*/ 	.byte	0x04, 0x37
        /*0002*/ 	.short	(.L_345 - .L_344)
.L_344:
        /*0004*/ 	.word	0x00000082


	//----- nvinfo : EIATTR_KPARAM_INFO
	.align		4
.L_345:
        /*0008*/ 	.byte	0x04, 0x17
        /*000a*/ 	.short	(.L_347 - .L_346)
.L_346:
        /*000c*/ 	.word	0x00000000
        /*0010*/ 	.short	0x0005
        /*0012*/ 	.short	0x0020
        /*0014*/ 	.byte	0x00, 0xf0, 0x11, 0x00


	//----- nvinfo : EIATTR_KPARAM_INFO
	.align		4
.L_347:
        /*0018*/ 	.byte	0x04, 0x17
        /*001a*/ 	.short	(.L_349 - .L_348)
.L_348:
        /*001c*/ 	.word	0x00000000
        /*0020*/ 	.short	0x0004
        /*0022*/ 	.short	0x001c
        /*0024*/ 	.byte	0x00, 0xf0, 0x11, 0x00


	//----- nvinfo : EIATTR_KPARAM_INFO
	.align		4
.L_349:
        /*0028*/ 	.byte	0x04, 0x17
        /*002a*/ 	.short	(.L_351 - .L_350)
.L_350:
        /*002c*/ 	.word	0x00000000
        /*0030*/ 	.short	0x0003
        /*0032*/ 	.short	0x0018
        /*0034*/ 	.byte	0x00, 0xf0, 0x11, 0x00


	//----- nvinfo : EIATTR_KPARAM_INFO
	.align		4
.L_351:
        /*0038*/ 	.byte	0x04, 0x17
        /*003a*/ 	.short	(.L_353 - .L_352)
.L_352:
        /*003c*/ 	.word	0x00000000
        /*0040*/ 	.short	0x0002
        /*0042*/ 	.short	0x0010
        /*0044*/ 	.byte	0x00, 0xf5, 0x21, 0x00


	//----- nvinfo : EIATTR_KPARAM_INFO
	.align		4
.L_353:
        /*0048*/ 	.byte	0x04, 0x17
        /*004a*/ 	.short	(.L_355 - .L_354)
.L_354:
        /*004c*/ 	.word	0x00000000
        /*0050*/ 	.short	0x0001
        /*0052*/ 	.short	0x0008
        /*0054*/ 	.byte	0x00, 0xf5, 0x21, 0x00


	//----- nvinfo : EIATTR_KPARAM_INFO
	.align		4
.L_355:
        /*0058*/ 	.byte	0x04, 0x17
        /*005a*/ 	.short	(.L_357 - .L_356)
.L_356:
        /*005c*/ 	.word	0x00000000
        /*0060*/ 	.short	0x0000
        /*0062*/ 	.short	0x0000
        /*0064*/ 	.byte	0x00, 0xf5, 0x21, 0x00


	//----- nvinfo : EIATTR_SPARSE_MMA_MASK
	.align		4
.L_357:
        /*0068*/ 	.byte	0x03, 0x50
        /*006a*/ 	.short	0x0000


	//----- nvinfo : EIATTR_MAXREG_COUNT
	.align		4
        /*006c*/ 	.byte	0x03, 0x1b
        /*006e*/ 	.short	0x00ff


	//----- nvinfo : EIATTR_NUM_BARRIERS
	.align		4
        /*0070*/ 	.byte	0x02, 0x4c
        /*0072*/ 	.byte	0x01
	.zero		1


	//----- nvinfo : EIATTR_MERCURY_ISA_VERSION
	.align		4
        /*0074*/ 	.byte	0x03, 0x5f
        /*0076*/ 	.short	0x0101


	//----- nvinfo : EIATTR_VRC_CTA_INIT_COUNT
	.align		4
        /*0078*/ 	.byte	0x02, 0x4a
	.zero		1
	.zero		1


	//----- nvinfo : EIATTR_EXIT_INSTR_OFFSETS
	.align		4
        /*007c*/ 	.byte	0x04, 0x1c
        /*007e*/ 	.short	(.L_359 - .L_358)


	//   ....[0]....
.L_358:
        /*0080*/ 	.word	0x00000820


	//   ....[1]....
        /*0084*/ 	.word	0x00000870


	//----- nvinfo : EIATTR_CBANK_PARAM_SIZE
	.align		4
.L_359:
        /*0088*/ 	.byte	0x03, 0x19
        /*008a*/ 	.short	0x0024


	//----- nvinfo : EIATTR_PARAM_CBANK
	.align		4
        /*008c*/ 	.byte	0x04, 0x0a
        /*008e*/ 	.short	(.L_361 - .L_360)
	.align		4
.L_360:
        /*0090*/ 	.word	index@(.nv.constant0.MatMul)
        /*0094*/ 	.short	0x0380
        /*0096*/ 	.short	0x0024


	//----- nvinfo : EIATTR_SW_WAR
	.align		4
.L_361:
        /*0098*/ 	.byte	0x04, 0x36
        /*009a*/ 	.short	(.L_363 - .L_362)
.L_362:
        /*009c*/ 	.word	0x00000008
.L_363:


//--------------------- .nv.info.reduce           --------------------------
	.section	.nv.info.reduce,"",@"SHT_CUDA_INFO"
	.sectionflags	@""
	.align	4


	//----- nvinfo : EIATTR_CUDA_API_VERSION
	.align		4
        /*0000*/ 	.byte	0x04, 0x37
        /*0002*/ 	.short	(.L_365 - .L_364)
.L_364:
        /*0004*/ 	.word	0x00000082


	//----- nvinfo : EIATTR_KPARAM_INFO
	.align		4
.L_365:
        /*0008*/ 	.byte	0x04, 0x17
        /*000a*/ 	.short	(.L_367 - .L_366)
.L_366:
        /*000c*/ 	.word	0x00000000
        /*0010*/ 	.short	0x0002
        /*0012*/ 	.short	0x0010
        /*0014*/ 	.byte	0x00, 0xf0, 0x11, 0x00


	//----- nvinfo : EIATTR_KPARAM_INFO
	.align		4
.L_367:
        /*0018*/ 	.byte	0x04, 0x17
        /*001a*/ 	.short	(.L_369 - .L_368)
.L_368:
        /*001c*/ 	.word	0x00000000
        /*0020*/ 	.short	0x0001
        /*0022*/ 	.short	0x0008
        /*0024*/ 	.byte	0x00, 0xf5, 0x21, 0x00


	//----- nvinfo : EIATTR_KPARAM_INFO
	.align		4
.L_369:
        /*0028*/ 	.byte	0x04, 0x17
        /*002a*/ 	.short	(.L_371 - .L_370)
.L_370:
        /*002c*/ 	.word	0x00000000
        /*0030*/ 	.short	0x0000
        /*0032*/ 	.short	0x0000
        /*0034*/ 	.byte	0x00, 0xf5, 0x21, 0x00


	//----- nvinfo : EIATTR_SPARSE_MMA_MASK
	.align		4
.L_371:
        /*0038*/ 	.byte	0x03, 0x50
        /*003a*/ 	.short	0x0000


	//----- nvinfo : EIATTR_MAXREG_COUNT
	.align		4
        /*003c*/ 	.byte	0x03, 0x1b
        /*003e*/ 	.short	0x00ff


	//----- nvinfo : EIATTR_NUM_BARRIERS
	.align		4
        /*0040*/ 	.byte	0x02, 0x4c
        /*0042*/ 	.byte	0x01
	.zero		1


	//----- nvinfo : EIATTR_MERCURY_ISA_VERSION
	.align		4
        /*0044*/ 	.byte	0x03, 0x5f
        /*0046*/ 	.short	0x0101


	//----- nvinfo : EIATTR_VRC_CTA_INIT_COUNT
	.align		4
        /*0048*/ 	.byte	0x02, 0x4a
	.zero		1
	.zero		1


	//----- nvinfo : EIATTR_EXIT_INSTR_OFFSETS
	.align		4
        /*004c*/ 	.byte	0x04, 0x1c
        /*004e*/ 	.short	(.L_373 - .L_372)


	//   ....[0]....
.L_372:
        /*0050*/ 	.word	0x00000250


	//   ....[1]....
        /*0054*/ 	.word	0x000002d0


	//----- nvinfo : EIATTR_CRS_STACK_SIZE
	.align		4
.L_373:
        /*0058*/ 	.byte	0x04, 0x1e
        /*005a*/ 	.short	(.L_375 - .L_374)
.L_374:
        /*005c*/ 	.word	0x00000000


	//----- nvinfo : EIATTR_CBANK_PARAM_SIZE
	.align		4
.L_375:
        /*0060*/ 	.byte	0x03, 0x19
        /*0062*/ 	.short	0x0014


	//----- nvinfo : EIATTR_PARAM_CBANK
	.align		4
        /*0064*/ 	.byte	0x04, 0x0a
        /*0066*/ 	.short	(.L_377 - .L_376)
	.align		4
.L_376:
        /*0068*/ 	.word	index@(.nv.constant0.reduce)
        /*006c*/ 	.short	0x0380
        /*006e*/ 	.short	0x0014


	//----- nvinfo : EIATTR_SW_WAR
	.align		4
.L_377:
        /*0070*/ 	.byte	0x04, 0x36
        /*0072*/ 	.short	(.L_379 - .L_378)
.L_378:
        /*0074*/ 	.word	0x00000008
.L_379:


//--------------------- .nv.info.dot_product      --------------------------
	.section	.nv.info.dot_product,"",@"SHT_CUDA_INFO"
	.sectionflags	@""
	.align	4


	//----- nvinfo : EIATTR_CUDA_API_VERSION
	.align		4
        /*0000*/ 	.byte	0x04, 0x37
        /*0002*/ 	.short	(.L_381 - .L_380)
.L_380:
        /*0004*/ 	.word	0x00000082


	//----- nvinfo : EIATTR_KPARAM_INFO
	.align		4
.L_381:
        /*0008*/ 	.byte	0x04, 0x17
        /*000a*/ 	.short	(.L_383 - .L_382)
.L_382:
        /*000c*/ 	.word	0x00000000
        /*0010*/ 	.short	0x0003
        /*0012*/ 	.short	0x0018
        /*0014*/ 	.byte	0x00, 0xf0, 0x11, 0x00


	//----- nvinfo : EIATTR_KPARAM_INFO
	.align		4
.L_383:
        /*0018*/ 	.byte	0x04, 0x17
        /*001a*/ 	.short	(.L_385 - .L_384)
.L_384:
        /*001c*/ 	.word	0x00000000
        /*0020*/ 	.short	0x0002
        /*0022*/ 	.short	0x0010
        /*0024*/ 	.byte	0x00, 0xf5, 0x21, 0x00


	//----- nvinfo : EIATTR_KPARAM_INFO
	.align		4
.L_385:
        /*0028*/ 	.byte	0x04, 0x17
        /*002a*/ 	.short	(.L_387 - .L_386)
.L_386:
        /*002c*/ 	.word	0x00000000
        /*0030*/ 	.short	0x0001
        /*0032*/ 	.short	0x0008
        /*0034*/ 	.byte	0x00, 0xf5, 0x21, 0x00


	//----- nvinfo : EIATTR_KPARAM_INFO
	.align		4
.L_387:
        /*0038*/ 	.byte	0x04, 0x17
        /*003a*/ 	.short	(.L_389 - .L_388)
.L_388:
        /*003c*/ 	.word	0x00000000
        /*0040*/ 	.short	0x0000
        /*0042*/ 	.short	0x0000
        /*0044*/ 	.byte	0x00, 0xf5, 0x21, 0x00


	//----- nvinfo : EIATTR_SPARSE_MMA_MASK
	.align		4
.L_389:
        /*0048*/ 	.byte	0x03, 0x50
        /*004a*/ 	.short	0x0000


	//----- nvinfo : EIATTR_MAXREG_COUNT
	.align		4
        /*004c*/ 	.byte	0x03, 0x1b
        /*004e*/ 	.short	0x00ff


	//----- nvinfo : EIATTR_NUM_BARRIERS
	.align		4
        /*0050*/ 	.byte	0x02, 0x4c
        /*0052*/ 	.byte	0x01
	.zero		1


	//----- nvinfo : EIATTR_MERCURY_ISA_VERSION
	.align		4
        /*0054*/ 	.byte	0x03, 0x5f
        /*0056*/ 	.short	0x0101


	//----- nvinfo : EIATTR_VRC_CTA_INIT_COUNT
	.align		4
        /*0058*/ 	.byte	0x02, 0x4a
	.zero		1
	.zero		1


	//----- nvinfo : EIATTR_EXIT_INSTR_OFFSETS
	.align		4
        /*005c*/ 	.byte	0x04, 0x1c
        /*005e*/ 	.short	(.L_391 - .L_390)


	//   ....[0]....
.L_390:
        /*0060*/ 	.word	0x00000290


	//   ....[1]....
        /*0064*/ 	.word	0x00000310


	//----- nvinfo : EIATTR_CRS_STACK_SIZE
	.align		4
.L_391:
        /*0068*/ 	.byte	0x04, 0x1e
        /*006a*/ 	.short	(.L_393 - .L_392)
.L_392:
        /*006c*/ 	.word	0x00000000


	//----- nvinfo : EIATTR_CBANK_PARAM_SIZE
	.align		4
.L_393:
        /*0070*/ 	.byte	0x03, 0x19
        /*0072*/ 	.short	0x001c


	//----- nvinfo : EIATTR_PARAM_CBANK
	.align		4
        /*0074*/ 	.byte	0x04, 0x0a
        /*0076*/ 	.short	(.L_395 - .L_394)
	.align		4
.L_394:
        /*0078*/ 	.word	index@(.nv.constant0.dot_product)
        /*007c*/ 	.short	0x0380
        /*007e*/ 	.short	0x001c


	//----- nvinfo : EIATTR_SW_WAR
	.align		4
.L_395:
        /*0080*/ 	.byte	0x04, 0x36
        /*0082*/ 	.short	(.L_397 - .L_396)
.L_396:
        /*0084*/ 	.word	0x00000008
.L_397:


//--------------------- .nv.callgraph             --------------------------
	.section	.nv.callgraph,"",@"SHT_CUDA_CALLGRAPH"
	.align	4
	.sectionentsize	8
	.align		4
        /*0000*/ 	.word	0x00000000
	.align		4
        /*0004*/ 	.word	0xffffffff
	.align		4
        /*0008*/ 	.word	0x00000000
	.align		4
        /*000c*/ 	.word	0xfffffffe
	.align		4
        /*0010*/ 	.word	0x00000000
	.align		4
        /*0014*/ 	.word	0xfffffffd
	.align		4
        /*0018*/ 	.word	0x00000000
	.align		4
        /*001c*/ 	.word	0xfffffffc


//--------------------- .text.update_bias         --------------------------
	.section	.text.update_bias,"ax",@progbits
	.align	128
        .global         update_bias
        .type           update_bias,@function
        .size           update_bias,(.L_x_90 - update_bias)
        .other          update_bias,@"STO_CUDA_ENTRY STV_DEFAULT"
update_bias:
.text.update_bias:
[----:B------:R-:W-:Y:S01]  /*0000*/  LDC R1, c[0x0][0x37c] ;  /* 0x0000df00ff017b82 */ /* 0x000fe20000000800 */
[----:B------:R-:W0:Y:S01]  /*0010*/  S2R R9, SR_CTAID.X ;  /* 0x0000000000097919 */ /* 0x000e220000002500 */
[----:B------:R-:W0:Y:S01]  /*0020*/  LDCU UR4, c[0x0][0x360] ;  /* 0x00006c00ff0477ac */ /* 0x000e220008000800 */
[----:B------:R-:W0:Y:S01]  /*0030*/  S2R R0, SR_TID.X ;  /* 0x0000000000007919 */ /* 0x000e220000002100 */
[----:B------:R-:W1:Y:S01]  /*0040*/  LDCU UR5, c[0x0][0x39c] ;  /* 0x00007380ff0577ac */ /* 0x000e620008000800 */
[----:B0-----:R-:W-:-:S05]  /*0050*/  IMAD R9, R9, UR4, R0 ;  /* 0x0000000409097c24 */ /* 0x001fca000f8e0200 */
[----:B-1----:R-:W-:-:S13]  /*0060*/  ISETP.GE.U32.AND P0, PT, R9, UR5, PT ;  /* 0x0000000509007c0c */ /* 0x002fda000bf06070 */
[----:B------:R-:W-:Y:S05]  /*0070*/  @P0 EXIT ;  /* 0x000000000000094d */ /* 0x000fea0003800000 */
[----:B------:R-:W0:Y:S01]  /*0080*/  LDC.64 R2, c[0x0][0x380] ;  /* 0x0000e000ff027b82 */ /* 0x000e220000000a00 */
[----:B------:R-:W1:Y:S01]  /*0090*/  LDCU.64 UR4, c[0x0][0x358] ;  /* 0x00006b00ff0477ac */ /* 0x000e620008000a00 */
[----:B------:R-:W2:Y:S06]  /*00a0*/  LDCU UR6, c[0x0][0x398] ;  /* 0x00007300ff0677ac */ /* 0x000eac0008000800 */
[----:B------:R-:W3:Y:S08]  /*00b0*/  LDC.64 R4, c[0x0][0x388] ;  /* 0x0000e200ff047b82 */ /* 0x000ef00000000a00 */
[----:B------:R-:W4:Y:S01]  /*00c0*/  LDC.64 R6, c[0x0][0x390] ;  /* 0x0000e400ff067b82 */ /* 0x000f220000000a00 */
[----:B0-----:R-:W-:-:S06]  /*00d0*/  IMAD.WIDE.U32 R2, R9, 0x4, R2 ;  /* 0x0000000409027825 */ /* 0x001fcc00078e0002 */
[----:B-1----:R-:W2:Y:S01]  /*00e0*/  LDG.E R2, desc[UR4][R2.64] ;  /* 0x0000000402027981 */ /* 0x002ea2000c1e1900 */
[----:B---3--:R-:W-:-:S06]  /*00f0*/  IMAD.WIDE.U32 R4, R9, 0x4, R4 ;  /* 0x0000000409047825 */ /* 0x008fcc00078e0004 */
[----:B------:R-:W2:Y:S01]  /*0100*/  LDG.E R5, desc[UR4][R4.64] ;  /* 0x0000000404057981 */ /* 0x000ea2000c1e1900 */
[----:B----4-:R-:W-:-:S04]  /*0110*/  IMAD.WIDE.U32 R6, R9, 0x4, R6 ;  /* 0x0000000409067825 */ /* 0x010fc800078e0006 */
[----:B--2---:R-:W-:-:S05]  /*0120*/  FFMA R9, -R5, UR6, R2 ;  /* 0x0000000605097c23 */ /* 0x004fca0008000102 */
[----:B------:R-:W-:Y:S01]  /*0130*/  STG.E desc[UR4][R6.64], R9 ;  /* 0x0000000906007986 */ /* 0x000fe2000c101904 */
[----:B------:R-:W-:Y:S05]  /*0140*/  EXIT ;  /* 0x000000000000794d */ /* 0x000fea0003800000 */
.L_x_0:
[----:B------:R-:W-:-:S00]  /*0150*/  BRA `(.L_x_0) ;  /* 0xfffffffc00fc7947 */ /* 0x000fc0000383ffff */
[----:B------:R-:W-:-:S00]  /*0160*/  NOP ;  /* 0x0000000000007918 */ /* 0x000fc00000000000 */
        /* <DEDUP_REMOVED lines=9> */
.L_x_90:


//--------------------- .text.update_weights      --------------------------
	.section	.text.update_weights,"ax",@progbits
	.align	128
        .global         update_weights
        .type           update_weights,@function
        .size           update_weights,(.L_x_91 - update_weights)
        .other          update_weights,@"STO_CUDA_ENTRY STV_DEFAULT"
update_weights:
.text.update_weights:
[----:B------:R-:W-:Y:S01]  /*0000*/  LDC R1, c[0x0][0x37c] ;  /* 0x0000df00ff017b82 */ /* 0x000fe20000000800 */
[----:B------:R-:W0:Y:S07]  /*0010*/  S2R R3, SR_CTAID.X ;  /* 0x0000000000037919 */ /* 0x000e2e0000002500 */
[----:B------:R-:W1:Y:S01]  /*0020*/  LDC R0, c[0x0][0x39c] ;  /* 0x0000e700ff007b82 */ /* 0x000e620000000800 */
[----:B------:R-:W0:Y:S01]  /*0030*/  LDCU UR4, c[0x0][0x360] ;  /* 0x00006c00ff0477ac */ /* 0x000e220008000800 */
[----:B------:R-:W0:Y:S01]  /*0040*/  S2R R2, SR_TID.X ;  /* 0x0000000000027919 */ /* 0x000e220000002100 */
[----:B------:R-:W2:Y:S01]  /*0050*/  LDCU UR5, c[0x0][0x3a0] ;  /* 0x00007400ff0577ac */ /* 0x000ea20008000800 */
[----:B-1----:R-:W-:Y:S01]  /*0060*/  ISETP.NE.AND P0, PT, R0, RZ, PT ;  /* 0x000000ff0000720c */ /* 0x002fe20003f05270 */
[----:B0-----:R-:W-:-:S05]  /*0070*/  IMAD R3, R3, UR4, R2 ;  /* 0x0000000403037c24 */ /* 0x001fca000f8e0202 */
[----:B--2---:R-:W-:-:S13]  /*0080*/  ISETP.GE.U32.OR P0, PT, R3, UR5, !P0 ;  /* 0x0000000503007c0c */ /* 0x004fda000c706470 */
[----:B------:R-:W-:Y:S05]  /*0090*/  @P0 EXIT ;  /* 0x000000000000094d */ /* 0x000fea0003800000 */
[C---:B------:R-:W-:Y:S01]  /*00a0*/  IADD3 R2, PT, PT, R0.reuse, -0x1, RZ ;  /* 0xffffffff00027810 */ /* 0x040fe20007ffe0ff */
[----:B------:R-:W0:Y:S01]  /*00b0*/  LDCU.64 UR4, c[0x0][0x358] ;  /* 0x00006b00ff0477ac */ /* 0x000e220008000a00 */
[----:B------:R-:W-:Y:S02]  /*00c0*/  LOP3.LUT R20, R0, 0xf, RZ, 0xc0, !PT ;  /* 0x0000000f00147812 */ /* 0x000fe400078ec0ff */
[----:B------:R-:W-:Y:S01]  /*00d0*/  ISETP.GE.U32.AND P1, PT, R2, 0xf, PT ;  /* 0x0000000f0200780c */ /* 0x000fe20003f26070 */
[----:B------:R-:W-:Y:S01]  /*00e0*/  HFMA2 R2, -RZ, RZ, 0, 0 ;  /* 0x00000000ff027431 */ /* 0x000fe200000001ff */
[----:B------:R-:W-:-:S11]  /*00f0*/  ISETP.NE.AND P0, PT, R20, RZ, PT ;  /* 0x000000ff1400720c */ /* 0x000fd60003f05270 */
[----:B------:R-:W-:Y:S05]  /*0100*/  @!P1 BRA `(.L_x_1) ;  /* 0x0000000800289947 */ /* 0x000fea0003800000 */
[----:B------:R-:W-:Y:S01]  /*0110*/  LOP3.LUT R2, R0, 0xfffffff0, RZ, 0xc0, !PT ;  /* 0xfffffff000027812 */ /* 0x000fe200078ec0ff */
[----:B------:R-:W-:Y:S01]  /*0120*/  IMAD R11, R3, R0, 0x7 ;  /* 0x00000007030b7424 */ /* 0x000fe200078e0200 */
[----:B------:R-:W1:Y:S02]  /*0130*/  LDCU UR6, c[0x0][0x398] ;  /* 0x00007300ff0677ac */ /* 0x000e640008000800 */
[----:B------:R-:W-:-:S07]  /*0140*/  IADD3 R10, PT, PT, -R2, RZ, RZ ;  /* 0x000000ff020a7210 */ /* 0x000fce0007ffe1ff */
.L_x_2:
[----:B--2---:R-:W2:Y:S01]  /*0150*/  LDC.64 R6, c[0x0][0x380] ;  /* 0x0000e000ff067b82 */ /* 0x004ea20000000a00 */
[----:B------:R-:W-:-:S07]  /*0160*/  IADD3 R13, PT, PT, R11, -0x7, RZ ;  /* 0xfffffff90b0d7810 */ /* 0x000fce0007ffe0ff */
[----:B------:R-:W3:Y:S08]  /*0170*/  LDC.64 R8, c[0x0][0x388] ;  /* 0x0000e200ff087b82 */ /* 0x000ef00000000a00 */
[----:B------:R-:W4:Y:S01]  /*0180*/  LDC.64 R4, c[0x0][0x390] ;  /* 0x0000e400ff047b82 */ /* 0x000f220000000a00 */
[----:B--2---:R-:W-:-:S06]  /*0190*/  IMAD.WIDE.U32 R16, R13, 0x4, R6 ;  /* 0x000000040d107825 */ /* 0x004fcc00078e0006 */
[----:B0-----:R-:W1:Y:S01]  /*01a0*/  LDG.E R16, desc[UR4][R16.64] ;  /* 0x0000000410107981 */ /* 0x001e62000c1e1900 */
[----:B---3--:R-:W-:-:S06]  /*01b0*/  IMAD.WIDE.U32 R18, R13, 0x4, R8 ;  /* 0x000000040d127825 */ /* 0x008fcc00078e0008 */
[----:B------:R-:W1:Y:S01]  /*01c0*/  LDG.E R19, desc[UR4][R18.64] ;  /* 0x0000000412137981 */ /* 0x000e62000c1e1900 */
[----:B------:R-:W-:Y:S01]  /*01d0*/  IADD3 R25, PT, PT, R11, -0x6, RZ ;  /* 0xfffffffa0b197810 */ /* 0x000fe20007ffe0ff */
[----:B----4-:R-:W-:-:S04]  /*01e0*/  IMAD.WIDE.U32 R12, R13, 0x4, R4 ;  /* 0x000000040d0c7825 */ /* 0x010fc800078e0004 */
[----:B------:R-:W-:-:S04]  /*01f0*/  IMAD.WIDE.U32 R22, R25, 0x4, R6 ;  /* 0x0000000419167825 */ /* 0x000fc800078e0006 */
[----:B------:R-:W-:-:S04]  /*0200*/  IMAD.WIDE.U32 R14, R25, 0x4, R8 ;  /* 0x00000004190e7825 */ /* 0x000fc800078e0008 */
[----:B-1----:R-:W-:-:S05]  /*0210*/  FFMA R21, -R19, UR6, R16 ;  /* 0x0000000613157c23 */ /* 0x002fca0008000110 */
[----:B------:R0:W-:Y:S04]  /*0220*/  STG.E desc[UR4][R12.64], R21 ;  /* 0x000000150c007986 */ /* 0x0001e8000c101904 */
[----:B------:R-:W2:Y:S04]  /*0230*/  LDG.E R22, desc[UR4][R22.64] ;  /* 0x0000000416167981 */ /* 0x000ea8000c1e1900 */
[----:B------:R-:W2:Y:S01]  /*0240*/  LDG.E R15, desc[UR4][R14.64] ;  /* 0x000000040e0f7981 */ /* 0x000ea2000c1e1900 */
[----:B------:R-:W-:Y:S01]  /*0250*/  IADD3 R29, PT, PT, R11, -0x5, RZ ;  /* 0xfffffffb0b1d7810 */ /* 0x000fe20007ffe0ff */
[----:B------:R-:W-:-:S04]  /*0260*/  IMAD.WIDE.U32 R16, R25, 0x4, R4 ;  /* 0x0000000419107825 */ /* 0x000fc800078e0004 */
[----:B------:R-:W-:-:S04]  /*0270*/  IMAD.WIDE.U32 R24, R29, 0x4, R6 ;  /* 0x000000041d187825 */ /* 0x000fc800078e0006 */
[----:B------:R-:W-:-:S04]  /*0280*/  IMAD.WIDE.U32 R18, R29, 0x4, R8 ;  /* 0x000000041d127825 */ /* 0x000fc800078e0008 */
[----:B--2---:R-:W-:-:S05]  /*0290*/  FFMA R27, -R15, UR6, R22 ;  /* 0x000000060f1b7c23 */ /* 0x004fca0008000116 */
[----:B------:R1:W-:Y:S04]  /*02a0*/  STG.E desc[UR4][R16.64], R27 ;  /* 0x0000001b10007986 */ /* 0x0003e8000c101904 */
[----:B------:R-:W2:Y:S04]  /*02b0*/  LDG.E R24, desc[UR4][R24.64] ;  /* 0x0000000418187981 */ /* 0x000ea8000c1e1900 */
[----:B------:R-:W2:Y:S01]  /*02c0*/  LDG.E R19, desc[UR4][R18.64] ;  /* 0x0000000412137981 */ /* 0x000ea2000c1e1900 */
[----:B------:R-:W-:Y:S01]  /*02d0*/  IADD3 R26, PT, PT, R11, -0x4, RZ ;  /* 0xfffffffc0b1a7810 */ /* 0x000fe20007ffe0ff */
[----:B0-----:R-:W-:-:S04]  /*02e0*/  IMAD.WIDE.U32 R12, R29, 0x4, R4 ;  /* 0x000000041d0c7825 */ /* 0x001fc800078e0004 */
[----:B------:R-:W-:-:S04]  /*02f0*/  IMAD.WIDE.U32 R22, R26, 0x4, R6 ;  /* 0x000000041a167825 */ /* 0x000fc800078e0006 */
[----:B------:R-:W-:-:S04]  /*0300*/  IMAD.WIDE.U32 R14, R26, 0x4, R8 ;  /* 0x000000041a0e7825 */ /* 0x000fc800078e0008 */
[----:B--2---:R-:W-:-:S05]  /*0310*/  FFMA R21, -R19, UR6, R24 ;  /* 0x0000000613157c23 */ /* 0x004fca0008000118 */
[----:B------:R0:W-:Y:S04]  /*0320*/  STG.E desc[UR4][R12.64], R21 ;  /* 0x000000150c007986 */ /* 0x0001e8000c101904 */
[----:B------:R-:W2:Y:S04]  /*0330*/  LDG.E R22, desc[UR4][R22.64] ;  /* 0x0000000416167981 */ /* 0x000ea8000c1e1900 */
[----:B------:R-:W2:Y:S01]  /*0340*/  LDG.E R15, desc[UR4][R14.64] ;  /* 0x000000040e0f7981 */ /* 0x000ea2000c1e1900 */
[----:B------:R-:W-:Y:S01]  /*0350*/  IADD3 R29, PT, PT, R11, -0x3, RZ ;  /* 0xfffffffd0b1d7810 */ /* 0x000fe20007ffe0ff */
[----:B-1----:R-:W-:-:S04]  /*0360*/  IMAD.WIDE.U32 R16, R26, 0x4, R4 ;  /* 0x000000041a107825 */ /* 0x002fc800078e0004 */
        /* <DEDUP_REMOVED lines=14> */
[----:B-1----:R-:W-:Y:S01]  /*0450*/  IADD3 R27, PT, PT, R11, -0x1, RZ ;  /* 0xffffffff0b1b7810 */ /* 0x002fe20007ffe0ff */
[----:B------:R-:W-:-:S04]  /*0460*/  IMAD.WIDE.U32 R16, R26, 0x4, R4 ;  /* 0x000000041a107825 */ /* 0x000fc800078e0004 */
[----:B------:R-:W-:-:S04]  /*0470*/  IMAD.WIDE.U32 R24, R27, 0x4, R6 ;  /* 0x000000041b187825 */ /* 0x000fc800078e0006 */
[----:B------:R-:W-:-:S04]  /*0480*/  IMAD.WIDE.U32 R18, R27, 0x4, R8 ;  /* 0x000000041b127825 */ /* 0x000fc800078e0008 */
[----:B--2---:R-:W-:-:S05]  /*0490*/  FFMA R29, -R15, UR6, R22 ;  /* 0x000000060f1d7c23 */ /* 0x004fca0008000116 */
[----:B------:R1:W-:Y:S04]  /*04a0*/  STG.E desc[UR4][R16.64], R29 ;  /* 0x0000001d10007986 */ /* 0x0003e8000c101904 */
[----:B------:R-:W2:Y:S04]  /*04b0*/  LDG.E R24, desc[UR4][R24.64] ;  /* 0x0000000418187981 */ /* 0x000ea8000c1e1900 */
[----:B------:R-:W2:Y:S01]  /*04c0*/  LDG.E R19, desc[UR4][R18.64] ;  /* 0x0000000412137981 */ /* 0x000ea2000c1e1900 */
[----:B0-----:R-:W-:-:S04]  /*04d0*/  IMAD.WIDE.U32 R12, R27, 0x4, R4 ;  /* 0x000000041b0c7825 */ /* 0x001fc800078e0004 */
[----:B------:R-:W-:-:S04]  /*04e0*/  IMAD.WIDE.U32 R22, R11, 0x4, R6 ;  /* 0x000000040b167825 */ /* 0x000fc800078e0006 */
[----:B------:R-:W-:-:S04]  /*04f0*/  IMAD.WIDE.U32 R26, R11, 0x4, R8 ;  /* 0x000000040b1a7825 */ /* 0x000fc800078e0008 */
[----:B--2---:R-:W-:-:S05]  /*0500*/  FFMA R21, -R19, UR6, R24 ;  /* 0x0000000613157c23 */ /* 0x004fca0008000118 */
[----:B------:R0:W-:Y:S04]  /*0510*/  STG.E desc[UR4][R12.64], R21 ;  /* 0x000000150c007986 */ /* 0x0001e8000c101904 */
[----:B------:R-:W2:Y:S04]  /*0520*/  LDG.E R22, desc[UR4][R22.64] ;  /* 0x0000000416167981 */ /* 0x000ea8000c1e1900 */
[----:B------:R-:W2:Y:S01]  /*0530*/  LDG.E R27, desc[UR4][R26.64] ;  /* 0x000000041a1b7981 */ /* 0x000ea2000c1e1900 */
[C---:B------:R-:W-:Y:S01]  /*0540*/  IADD3 R28, PT, PT, R11.reuse, 0x1, RZ ;  /* 0x000000010b1c7810 */ /* 0x040fe20007ffe0ff */
[----:B------:R-:W-:-:S04]  /*0550*/  IMAD.WIDE.U32 R14, R11, 0x4, R4 ;  /* 0x000000040b0e7825 */ /* 0x000fc800078e0004 */
[----:B------:R-:W-:-:S04]  /*0560*/  IMAD.WIDE.U32 R24, R28, 0x4, R6 ;  /* 0x000000041c187825 */ /* 0x000fc800078e0006 */
[----:B-1----:R-:W-:-:S04]  /*0570*/  IMAD.WIDE.U32 R16, R28, 0x4, R8 ;  /* 0x000000041c107825 */ /* 0x002fc800078e0008 */
[----:B--2---:R-:W-:-:S05]  /*0580*/  FFMA R29, -R27, UR6, R22 ;  /* 0x000000061b1d7c23 */ /* 0x004fca0008000116 */
[----:B------:R1:W-:Y:S04]  /*0590*/  STG.E desc[UR4][R14.64], R29 ;  /* 0x0000001d0e007986 */ /* 0x0003e8000c101904 */
[----:B------:R2:W3:Y:S04]  /*05a0*/  LDG.E R24, desc[UR4][R24.64] ;  /* 0x0000000418187981 */ /* 0x0004e8000c1e1900 */
[----:B------:R-:W3:Y:S01]  /*05b0*/  LDG.E R17, desc[UR4][R16.64] ;  /* 0x0000000410117981 */ /* 0x000ee2000c1e1900 */
[----:B0-----:R-:W-:Y:S01]  /*05c0*/  IMAD.WIDE.U32 R12, R28, 0x4, R4 ;  /* 0x000000041c0c7825 */ /* 0x001fe200078e0004 */
[----:B--2---:R-:W-:-:S05]  /*05d0*/  IADD3 R25, PT, PT, R11, 0x2, RZ ;  /* 0x000000020b197810 */ /* 0x004fca0007ffe0ff */
[----:B------:R-:W-:-:S04]  /*05e0*/  IMAD.WIDE.U32 R22, R25, 0x4, R6 ;  /* 0x0000000419167825 */ /* 0x000fc800078e0006 */
[----:B------:R-:W-:-:S04]  /*05f0*/  IMAD.WIDE.U32 R18, R25, 0x4, R8 ;  /* 0x0000000419127825 */ /* 0x000fc800078e0008 */
[----:B---3--:R-:W-:-:S05]  /*0600*/  FFMA R21, -R17, UR6, R24 ;  /* 0x0000000611157c23 */ /* 0x008fca0008000118 */
[----:B------:R0:W-:Y:S04]  /*0610*/  STG.E desc[UR4][R12.64], R21 ;  /* 0x000000150c007986 */ /* 0x0001e8000c101904 */
[----:B------:R-:W2:Y:S04]  /*0620*/  LDG.E R22, desc[UR4][R22.64] ;  /* 0x0000000416167981 */ /* 0x000ea8000c1e1900 */
[----:B------:R-:W2:Y:S01]  /*0630*/  LDG.E R19, desc[UR4][R18.64] ;  /* 0x0000000412137981 */ /* 0x000ea2000c1e1900 */
[----:B-1----:R-:W-:Y:S01]  /*0640*/  IADD3 R29, PT, PT, R11, 0x3, RZ ;  /* 0x000000030b1d7810 */ /* 0x002fe20007ffe0ff */
[----:B------:R-:W-:-:S04]  /*0650*/  IMAD.WIDE.U32 R14, R25, 0x4, R4 ;  /* 0x00000004190e7825 */ /* 0x000fc800078e0004 */
[----:B------:R-:W-:-:S04]  /*0660*/  IMAD.WIDE.U32 R24, R29, 0x4, R6 ;  /* 0x000000041d187825 */ /* 0x000fc800078e0006 */
[----:B------:R-:W-:-:S04]  /*0670*/  IMAD.WIDE.U32 R16, R29, 0x4, R8 ;  /* 0x000000041d107825 */ /* 0x000fc800078e0008 */
[----:B--2---:R-:W-:-:S05]  /*0680*/  FFMA R27, -R19, UR6, R22 ;  /* 0x00000006131b7c23 */ /* 0x004fca0008000116 */
[----:B------:R1:W-:Y:S04]  /*0690*/  STG.E desc[UR4][R14.64], R27 ;  /* 0x0000001b0e007986 */ /* 0x0003e8000c101904 */
[----:B------:R-:W2:Y:S04]  /*06a0*/  LDG.E R24, desc[UR4][R24.64] ;  /* 0x0000000418187981 */ /* 0x000ea8000c1e1900 */
[----:B------:R-:W2:Y:S01]  /*06b0*/  LDG.E R17, desc[UR4][R16.64] ;  /* 0x0000000410117981 */ /* 0x000ea2000c1e1900 */
[----:B------:R-:W-:Y:S01]  /*06c0*/  IADD3 R26, PT, PT, R11, 0x4, RZ ;  /* 0x000000040b1a7810 */ /* 0x000fe20007ffe0ff */
[----:B0-----:R-:W-:-:S04]  /*06d0*/  IMAD.WIDE.U32 R12, R29, 0x4, R4 ;  /* 0x000000041d0c7825 */ /* 0x001fc800078e0004 */
[----:B------:R-:W-:-:S04]  /*06e0*/  IMAD.WIDE.U32 R22, R26, 0x4, R6 ;  /* 0x000000041a167825 */ /* 0x000fc800078e0006 */
[----:B------:R-:W-:-:S04]  /*06f0*/  IMAD.WIDE.U32 R18, R26, 0x4, R8 ;  /* 0x000000041a127825 */ /* 0x000fc800078e0008 */
[----:B--2---:R-:W-:-:S05]  /*0700*/  FFMA R21, -R17, UR6, R24 ;  /* 0x0000000611157c23 */ /* 0x004fca0008000118 */
[----:B------:R0:W-:Y:S04]  /*0710*/  STG.E desc[UR4][R12.64], R21 ;  /* 0x000000150c007986 */ /* 0x0001e8000c101904 */
[----:B------:R-:W2:Y:S04]  /*0720*/  LDG.E R22, desc[UR4][R22.64] ;  /* 0x0000000416167981 */ /* 0x000ea8000c1e1900 */
[----:B------:R-:W2:Y:S01]  /*0730*/  LDG.E R19, desc[UR4][R18.64] ;  /* 0x0000000412137981 */ /* 0x000ea2000c1e1900 */
[----:B------:R-:W-:Y:S01]  /*0740*/  IADD3 R29, PT, PT, R11, 0x5, RZ ;  /* 0x000000050b1d7810 */ /* 0x000fe20007ffe0ff */
[----:B-1----:R-:W-:-:S04]  /*0750*/  IMAD.WIDE.U32 R14, R26, 0x4, R4 ;  /* 0x000000041a0e7825 */ /* 0x002fc800078e0004 */
        /* <DEDUP_REMOVED lines=22> */
[----:B0-----:R-:W-:Y:S01]  /*08c0*/  IADD3 R21, PT, PT, R11, 0x8, RZ ;  /* 0x000000080b157810 */ /* 0x001fe20007ffe0ff */
[----:B------:R-:W-:-:S04]  /*08d0*/  IMAD.WIDE.U32 R12, R29, 0x4, R4 ;  /* 0x000000041d0c7825 */ /* 0x000fc800078e0004 */
[----:B------:R-:W-:-:S04]  /*08e0*/  IMAD.WIDE.U32 R6, R21, 0x4, R6 ;  /* 0x0000000415067825 */ /* 0x000fc800078e0006 */
[----:B------:R-:W-:-:S04]  /*08f0*/  IMAD.WIDE.U32 R8, R21, 0x4, R8 ;  /* 0x0000000415087825 */ /* 0x000fc800078e0008 */
[----:B--2---:R-:W-:-:S05]  /*0900*/  FFMA R19, -R17, UR6, R24 ;  /* 0x0000000611137c23 */ /* 0x004fca0008000118 */
[----:B------:R2:W-:Y:S04]  /*0910*/  STG.E desc[UR4][R12.64], R19 ;  /* 0x000000130c007986 */ /* 0x0005e8000c101904 */
[----:B------:R-:W1:Y:S04]  /*0920*/  LDG.E R6, desc[UR4][R6.64] ;  /* 0x0000000406067981 */ /* 0x000e68000c1e1900 */
[----:B------:R-:W1:Y:S01]  /*0930*/  LDG.E R9, desc[UR4][R8.64] ;  /* 0x0000000408097981 */ /* 0x000e62000c1e1900 */
[----:B------:R-:W-:-:S04]  /*0940*/  IADD3 R10, PT, PT, R10, 0x10, RZ ;  /* 0x000000100a0a7810 */ /* 0x000fc80007ffe0ff */
[----:B------:R-:W-:Y:S01]  /*0950*/  ISETP.NE.AND P1, PT, R10, RZ, PT ;  /* 0x000000ff0a00720c */ /* 0x000fe20003f25270 */
[----:B------:R-:W-:Y:S01]  /*0960*/  IMAD.WIDE.U32 R4, R21, 0x4, R4 ;  /* 0x0000000415047825 */ /* 0x000fe200078e0004 */
[----:B------:R-:W-:-:S03]  /*0970*/  IADD3 R11, PT, PT, R11, 0x10, RZ ;  /* 0x000000100b0b7810 */ /* 0x000fc60007ffe0ff */
[----:B-1----:R-:W-:-:S05]  /*0980*/  FFMA R15, -R9, UR6, R6 ;  /* 0x00000006090f7c23 */ /* 0x002fca0008000106 */
[----:B------:R2:W-:Y:S03]  /*0990*/  STG.E desc[UR4][R4.64], R15 ;  /* 0x0000000f04007986 */ /* 0x0005e6000c101904 */
[----:B------:R-:W-:Y:S05]  /*09a0*/  @P1 BRA `(.L_x_2) ;  /* 0xfffffff400e81947 */ /* 0x000fea000383ffff */
.L_x_1:
[----:B0-----:R-:W-:Y:S05]  /*09b0*/  @!P0 EXIT ;  /* 0x000000000000894d */ /* 0x001fea0003800000 */
[----:B------:R-:W-:Y:S02]  /*09c0*/  ISETP.GE.U32.AND P0, PT, R20, 0x8, PT ;  /* 0x000000081400780c */ /* 0x000fe40003f06070 */
[----:B------:R-:W-:-:S04]  /*09d0*/  LOP3.LUT R10, R0, 0x7, RZ, 0xc0, !PT ;  /* 0x00000007000a7812 */ /* 0x000fc800078ec0ff */
[----:B------:R-:W-:-:S07]  /*09e0*/  ISETP.NE.AND P1, PT, R10, RZ, PT ;  /* 0x000000ff0a00720c */ /* 0x000fce0003f25270 */
[----:B------:R-:W-:Y:S06]  /*09f0*/  @!P0 BRA `(.L_x_3) ;  /* 0x0000000400148947 */ /* 0x000fec0003800000 */
[----:B--2---:R-:W0:Y:S01]  /*0a00*/  LDC.64 R4, c[0x0][0x380] ;  /* 0x0000e000ff047b82 */ /* 0x004e220000000a00 */
[----:B------:R-:W-:Y:S01]  /*0a10*/  IMAD R11, R3, R0, R2 ;  /* 0x00000000030b7224 */ /* 0x000fe200078e0202 */
[----:B------:R-:W1:Y:S06]  /*0a20*/  LDCU UR6, c[0x0][0x398] ;  /* 0x00007300ff0677ac */ /* 0x000e6c0008000800 */
[----:B------:R-:W2:Y:S08]  /*0a30*/  LDC.64 R6, c[0x0][0x388] ;  /* 0x0000e200ff067b82 */ /* 0x000eb00000000a00 */
[----:B------:R-:W3:Y:S01]  /*0a40*/  LDC.64 R8, c[0x0][0x390] ;  /* 0x0000e400ff087b82 */ /* 0x000ee20000000a00 */
[----:B0-----:R-:W-:-:S06]  /*0a50*/  IMAD.WIDE.U32 R14, R11, 0x4, R4 ;  /* 0x000000040b0e7825 */ /* 0x001fcc00078e0004 */
[----:B------:R-:W1:Y:S01]  /*0a60*/  LDG.E R14, desc[UR4][R14.64] ;  /* 0x000000040e0e7981 */ /* 0x000e62000c1e1900 */
[----:B--2---:R-:W-:-:S06]  /*0a70*/  IMAD.WIDE.U32 R16, R11, 0x4, R6 ;  /* 0x000000040b107825 */ /* 0x004fcc00078e0006 */
[----:B------:R-:W1:Y:S01]  /*0a80*/  LDG.E R17, desc[UR4][R16.64] ;  /* 0x0000000410117981 */ /* 0x000e62000c1e1900 */
[C---:B------:R-:W-:Y:S01]  /*0a90*/  IADD3 R23, PT, PT, R11.reuse, 0x1, RZ ;  /* 0x000000010b177810 */ /* 0x040fe20007ffe0ff */
[----:B---3--:R-:W-:-:S04]  /*0aa0*/  IMAD.WIDE.U32 R12, R11, 0x4, R8 ;  /* 0x000000040b0c7825 */ /* 0x008fc800078e0008 */
[----:B------:R-:W-:-:S04]  /*0ab0*/  IMAD.WIDE.U32 R18, R23, 0x4, R4 ;  /* 0x0000000417127825 */ /* 0x000fc800078e0004 */
[----:B------:R-:W-:-:S04]  /*0ac0*/  IMAD.WIDE.U32 R20, R23, 0x4, R6 ;  /* 0x0000000417147825 */ /* 0x000fc800078e0006 */
[----:B-1----:R-:W-:-:S05]  /*0ad0*/  FFMA R25, -R17, UR6, R14 ;  /* 0x0000000611197c23 */ /* 0x002fca000800010e */
[----:B------:R0:W-:Y:S04]  /*0ae0*/  STG.E desc[UR4][R12.64], R25 ;  /* 0x000000190c007986 */ /* 0x0001e8000c101904 */
[----:B------:R-:W2:Y:S04]  /*0af0*/  LDG.E R18, desc[UR4][R18.64] ;  /* 0x0000000412127981 */ /* 0x000ea8000c1e1900 */
[----:B------:R-:W2:Y:S01]  /*0b00*/  LDG.E R21, desc[UR4][R20.64] ;  /* 0x0000000414157981 */ /* 0x000ea2000c1e1900 */
[----:B------:R-:W-:Y:S01]  /*0b10*/  IADD3 R29, PT, PT, R11, 0x2, RZ ;  /* 0x000000020b1d7810 */ /* 0x000fe20007ffe0ff */
        /* <DEDUP_REMOVED lines=47> */
[----:B------:R-:W-:Y:S01]  /*0e10*/  IMAD.WIDE.U32 R8, R25, 0x4, R8 ;  /* 0x0000000419087825 */ /* 0x000fe200078e0008 */
[----:B------:R-:W-:-:S03]  /*0e20*/  IADD3 R2, PT, PT, R2, 0x8, RZ ;  /* 0x0000000802027810 */ /* 0x000fc60007ffe0ff */
[----:B-1----:R-:W-:-:S05]  /*0e30*/  FFMA R15, -R7, UR6, R4 ;  /* 0x00000006070f7c23 */ /* 0x002fca0008000104 */
[----:B------:R0:W-:Y:S02]  /*0e40*/  STG.E desc[UR4][R8.64], R15 ;  /* 0x0000000f08007986 */ /* 0x0001e4000c101904 */
.L_x_3:
[----:B------:R-:W-:Y:S05]  /*0e50*/  @!P1 EXIT ;  /* 0x000000000000994d */ /* 0x000fea0003800000 */
[----:B------:R-:W-:Y:S02]  /*0e60*/  ISETP.GE.U32.AND P0, PT, R10, 0x4, PT ;  /* 0x000000040a00780c */ /* 0x000fe40003f06070 */
[----:B--2---:R-:W-:-:S04]  /*0e70*/  LOP3.LUT R4, R0, 0x3, RZ, 0xc0, !PT ;  /* 0x0000000300047812 */ /* 0x004fc800078ec0ff */
[----:B------:R-:W-:-:S07]  /*0e80*/  ISETP.NE.AND P1, PT, R4, RZ, PT ;  /* 0x000000ff0400720c */ /* 0x000fce0003f25270 */
[----:B------:R-:W-:Y:S06]  /*0e90*/  @!P0 BRA `(.L_x_4) ;  /* 0x0000000000948947 */ /* 0x000fec0003800000 */
[----:B0-----:R-:W0:Y:S01]  /*0ea0*/  LDC.64 R8, c[0x0][0x380] ;  /* 0x0000e000ff087b82 */ /* 0x001e220000000a00 */
        /* <DEDUP_REMOVED lines=36> */
.L_x_4:
[----:B------:R-:W-:Y:S05]  /*10f0*/  @!P1 EXIT ;  /* 0x000000000000994d */ /* 0x000fea0003800000 */
[----:B------:R-:W1:Y:S01]  /*1100*/  LDC.64 R6, c[0x0][0x390] ;  /* 0x0000e400ff067b82 */ /* 0x000e620000000a00 */
[----:B0-2---:R-:W-:Y:S01]  /*1110*/  IMAD R15, R3, R0, R2 ;  /* 0x00000000030f7224 */ /* 0x005fe200078e0202 */
[----:B------:R-:W-:Y:S01]  /*1120*/  IADD3 R0, PT, PT, -R4, RZ, RZ ;  /* 0x000000ff04007210 */ /* 0x000fe20007ffe1ff */
[----:B------:R-:W0:Y:S05]  /*1130*/  LDCU UR6, c[0x0][0x398] ;  /* 0x00007300ff0677ac */ /* 0x000e2a0008000800 */
[----:B------:R-:W2:Y:S08]  /*1140*/  LDC.64 R8, c[0x0][0x380] ;  /* 0x0000e000ff087b82 */ /* 0x000eb00000000a00 */
[----:B------:R-:W3:Y:S02]  /*1150*/  LDC.64 R10, c[0x0][0x388] ;  /* 0x0000e200ff0a7b82 */ /* 0x000ee40000000a00 */
.L_x_5:
[----:B--2---:R-:W-:-:S04]  /*1160*/  IMAD.WIDE.U32 R2, R15, 0x4, R8 ;  /* 0x000000040f027825 */ /* 0x004fc800078e0008 */
[C---:B---3--:R-:W-:Y:S02]  /*1170*/  IMAD.WIDE.U32 R4, R15.reuse, 0x4, R10 ;  /* 0x000000040f047825 */ /* 0x048fe400078e000a */
[----:B------:R-:W0:Y:S04]  /*1180*/  LDG.E R2, desc[UR4][R2.64] ;  /* 0x0000000402027981 */ /* 0x000e28000c1e1900 */
[----:B------:R-:W0:Y:S01]  /*1190*/  LDG.E R5, desc[UR4][R4.64] ;  /* 0x0000000404057981 */ /* 0x000e22000c1e1900 */
[----:B------:R-:W-:Y:S01]  /*11a0*/  IADD3 R0, PT, PT, R0, 0x1, RZ ;  /* 0x0000000100007810 */ /* 0x000fe20007ffe0ff */
[C---:B-1--4-:R-:W-:Y:S01]  /*11b0*/  IMAD.WIDE.U32 R12, R15.reuse, 0x4, R6 ;  /* 0x000000040f0c7825 */ /* 0x052fe200078e0006 */
[----:B------:R-:W-:Y:S02]  /*11c0*/  IADD3 R15, PT, PT, R15, 0x1, RZ ;  /* 0x000000010f0f7810 */ /* 0x000fe40007ffe0ff */
[----:B------:R-:W-:Y:S01]  /*11d0*/  ISETP.NE.AND P0, PT, R0, RZ, PT ;  /* 0x000000ff0000720c */ /* 0x000fe20003f05270 */
[----:B0-----:R-:W-:-:S05]  /*11e0*/  FFMA R17, -R5, UR6, R2 ;  /* 0x0000000605117c23 */ /* 0x001fca0008000102 */
[----:B------:R4:W-:Y:S07]  /*11f0*/  STG.E desc[UR4][R12.64], R17 ;  /* 0x000000110c007986 */ /* 0x0009ee000c101904 */
[----:B------:R-:W-:Y:S05]  /*1200*/  @P0 BRA `(.L_x_5) ;  /* 0xfffffffc00d40947 */ /* 0x000fea000383ffff */
[----:B------:R-:W-:Y:S05]  /*1210*/  EXIT ;  /* 0x000000000000794d */ /* 0x000fea0003800000 */
.L_x_6:
        /* <DEDUP_REMOVED lines=14> */
.L_x_91:


//--------------------- .text.compute_delta1      --------------------------
	.section	.text.compute_delta1,"ax",@progbits
	.align	128
        .global         compute_delta1
        .type           compute_delta1,@function
        .size           compute_delta1,(.L_x_87 - compute_delta1)
        .other          compute_delta1,@"STO_CUDA_ENTRY STV_DEFAULT"
compute_delta1:
.text.compute_delta1:
[----:B------:R-:W-:Y:S01]  /*0000*/  LDC R1, c[0x0][0x37c] ;  /* 0x0000df00ff017b82 */ /* 0x000fe20000000800 */
[----:B------:R-:W0:Y:S01]  /*0010*/  S2R R0, SR_CTAID.Y ;  /* 0x0000000000007919 */ /* 0x000e220000002600 */
[----:B------:R-:W1:Y:S01]  /*0020*/  LDCU UR4, c[0x0][0x360] ;  /* 0x00006c00ff0477ac */ /* 0x000e620008000800 */
[----:B------:R-:W0:Y:S01]  /*0030*/  S2R R5, SR_TID.Y ;  /* 0x0000000000057919 */ /* 0x000e220000002200 */
[----:B------:R-:W0:Y:S01]  /*0040*/  LDCU UR5, c[0x0][0x364] ;  /* 0x00006c80ff0577ac */ /* 0x000e220008000800 */
[----:B------:R-:W1:Y:S01]  /*0050*/  S2R R3, SR_CTAID.X ;  /* 0x0000000000037919 */ /* 0x000e620000002500 */
[----:B------:R-:W2:Y:S01]  /*0060*/  LDCU.64 UR6, c[0x0][0x398] ;  /* 0x00007300ff0677ac */ /* 0x000ea20008000a00 */
[----:B------:R-:W1:Y:S01]  /*0070*/  S2R R2, SR_TID.X ;  /* 0x0000000000027919 */ /* 0x000e620000002100 */
[----:B0-----:R-:W-:-:S05]  /*0080*/  IMAD R0, R0, UR5, R5 ;  /* 0x0000000500007c24 */ /* 0x001fca000f8e0205 */
[----:B--2---:R-:W-:Y:S01]  /*0090*/  ISETP.GE.U32.AND P0, PT, R0, UR7, PT ;  /* 0x0000000700007c0c */ /* 0x004fe2000bf06070 */
[----:B-1----:R-:W-:-:S05]  /*00a0*/  IMAD R3, R3, UR4, R2 ;  /* 0x0000000403037c24 */ /* 0x002fca000f8e0202 */
[----:B------:R-:W-:-:S13]  /*00b0*/  ISETP.GE.U32.OR P0, PT, R3, UR6, P0 ;  /* 0x0000000603007c0c */ /* 0x000fda0008706470 */
[----:B------:R-:W-:Y:S05]  /*00c0*/  @P0 EXIT ;  /* 0x000000000000094d */ /* 0x000fea0003800000 */
[----:B------:R-:W0:Y:S01]  /*00d0*/  LDC.64 R4, c[0x0][0x388] ;  /* 0x0000e200ff047b82 */ /* 0x000e220000000a00 */
[----:B------:R-:W1:Y:S01]  /*00e0*/  LDCU.64 UR4, c[0x0][0x358] ;  /* 0x00006b00ff0477ac */ /* 0x000e620008000a00 */
[----:B------:R-:W-:-:S04]  /*00f0*/  IMAD R3, R0, UR6, R3 ;  /* 0x0000000600037c24 */ /* 0x000fc8000f8e0203 */
[----:B0-----:R-:W-:-:S06]  /*0100*/  IMAD.WIDE.U32 R4, R3, 0x4, R4 ;  /* 0x0000000403047825 */ /* 0x001fcc00078e0004 */
[----:B-1----:R-:W2:Y:S01]  /*0110*/  LDG.E R4, desc[UR4][R4.64] ;  /* 0x0000000404047981 */ /* 0x002ea2000c1e1900 */
[----:B------:R-:W-:Y:S01]  /*0120*/  HFMA2 R7, -RZ, RZ, 0.96630859375, -0.0022525787353515625 ;  /* 0x3bbb989dff077431 */ /* 0x000fe200000001ff */
[----:B------:R-:W-:Y:S01]  /*0130*/  MOV R9, 0x437c0000 ;  /* 0x437c000000097802 */ /* 0x000fe20000000f00 */
[----:B------:R-:W-:Y:S03]  /*0140*/  BSSY.RECONVERGENT B0, `(.L_x_7) ;  /* 0x0000014000007945 */ /* 0x000fe60003800200 */
[----:B--2---:R-:W-:-:S04]  /*0150*/  FFMA.SAT R0, R4, -R7, 0.5 ;  /* 0x3f00000004007423 */ /* 0x004fc80000002807 */
[----:B------:R-:W-:-:S04]  /*0160*/  FFMA.RM R0, R0, R9, 12582913 ;  /* 0x4b40000100007423 */ /* 0x000fc80000004009 */
[C---:B------:R-:W-:Y:S01]  /*0170*/  FADD R7, R0.reuse, -12583039 ;  /* 0xcb40007f00077421 */ /* 0x040fe20000000000 */
[----:B------:R-:W-:-:S03]  /*0180*/  IMAD.SHL.U32 R0, R0, 0x800000, RZ ;  /* 0x0080000000007824 */ /* 0x000fc600078e00ff */
[----:B------:R-:W-:-:S04]  /*0190*/  FFMA R7, R4, -1.4426950216293334961, -R7 ;  /* 0xbfb8aa3b04077823 */ /* 0x000fc80000000807 */
[----:B------:R-:W-:-:S06]  /*01a0*/  FFMA R7, R4, -1.925963033500011079e-08, R7 ;  /* 0xb2a5706004077823 */ /* 0x000fcc0000000007 */
[----:B------:R-:W0:Y:S02]  /*01b0*/  MUFU.EX2 R7, R7 ;  /* 0x0000000700077308 */ /* 0x000e240000000800 */
[----:B0-----:R-:W-:-:S05]  /*01c0*/  FFMA R0, R0, R7, 1 ;  /* 0x3f80000000007423 */ /* 0x001fca0000000007 */
[----:B------:R-:W-:-:S04]  /*01d0*/  IADD3 R2, PT, PT, R0, 0x1800000, RZ ;  /* 0x0180000000027810 */ /* 0x000fc80007ffe0ff */
[----:B------:R-:W-:-:S04]  /*01e0*/  LOP3.LUT R2, R2, 0x7f800000, RZ, 0xc0, !PT ;  /* 0x7f80000002027812 */ /* 0x000fc800078ec0ff */
[----:B------:R-:W-:-:S13]  /*01f0*/  ISETP.GT.U32.AND P0, PT, R2, 0x1ffffff, PT ;  /* 0x01ffffff0200780c */ /* 0x000fda0003f04070 */
[----:B------:R-:W-:Y:S05]  /*0200*/  @P0 BRA `(.L_x_8) ;  /* 0x00000000000c0947 */ /* 0x000fea0003800000 */
[----:B------:R-:W-:-:S07]  /*0210*/  MOV R4, 0x230 ;  /* 0x0000023000047802 */ /* 0x000fce0000000f00 */
[----:B------:R-:W-:Y:S05]  /*0220*/  CALL.REL.NOINC `($__internal_0_$__cuda_sm20_rcp_rn_f32_slowpath) ;  /* 0x0000000000407944 */ /* 0x000fea0003c00000 */
[----:B------:R-:W-:Y:S05]  /*0230*/  BRA `(.L_x_9) ;  /* 0x0000000000107947 */ /* 0x000fea0003800000 */
.L_x_8:
[----:B------:R-:W0:Y:S02]  /*0240*/  MUFU.RCP R5, R0 ;  /* 0x0000000000057308 */ /* 0x000e240000001000 */
[----:B0-----:R-:W-:-:S04]  /*0250*/  FFMA R2, R0, R5, -1 ;  /* 0xbf80000000027423 */ /* 0x001fc80000000005 */
[----:B------:R-:W-:-:S04]  /*0260*/  FADD.FTZ R2, -R2, -RZ ;  /* 0x800000ff02027221 */ /* 0x000fc80000010100 */
[----:B------:R-:W-:-:S07]  /*0270*/  FFMA R2, R5, R2, R5 ;  /* 0x0000000205027223 */ /* 0x000fce0000000005 */
.L_x_9:
[----:B------:R-:W-:Y:S05]  /*0280*/  BSYNC.RECONVERGENT B0 ;  /* 0x0000000000007941 */ /* 0x000fea0003800200 */
.L_x_7:
[----:B------:R-:W0:Y:S08]  /*0290*/  LDC.64 R4, c[0x0][0x380] ;  /* 0x0000e000ff047b82 */ /* 0x000e300000000a00 */
[----:B------:R-:W1:Y:S01]  /*02a0*/  LDC.64 R6, c[0x0][0x390] ;  /* 0x0000e400ff067b82 */ /* 0x000e620000000a00 */
[----:B0-----:R-:W-:-:S06]  /*02b0*/  IMAD.WIDE.U32 R4, R3, 0x4, R4 ;  /* 0x0000000403047825 */ /* 0x001fcc00078e0004 */
[----:B------:R-:W2:Y:S01]  /*02c0*/  LDG.E R4, desc[UR4][R4.64] ;  /* 0x0000000404047981 */ /* 0x000ea2000c1e1900 */
[----:B------:R-:W-:-:S04]  /*02d0*/  FADD R9, -R2, 1 ;  /* 0x3f80000002097421 */ /* 0x000fc80000000100 */
[----:B------:R-:W-:Y:S01]  /*02e0*/  FMUL R9, R9, R2 ;  /* 0x0000000209097220 */ /* 0x000fe20000400000 */
[----:B-1----:R-:W-:-:S04]  /*02f0*/  IMAD.WIDE.U32 R2, R3, 0x4, R6 ;  /* 0x0000000403027825 */ /* 0x002fc800078e0006 */
[----:B--2---:R-:W-:-:S05]  /*0300*/  FMUL R9, R9, R4 ;  /* 0x0000000409097220 */ /* 0x004fca0000400000 */
[----:B------:R-:W-:Y:S01]  /*0310*/  STG.E desc[UR4][R2.64], R9 ;  /* 0x0000000902007986 */ /* 0x000fe2000c101904 */
[----:B------:R-:W-:Y:S05]  /*0320*/  EXIT ;  /* 0x000000000000794d */ /* 0x000fea0003800000 */
        .weak           $__internal_0_$__cuda_sm20_rcp_rn_f32_slowpath
        .type           $__internal_0_$__cuda_sm20_rcp_rn_f32_slowpath,@function
        .size           $__internal_0_$__cuda_sm20_rcp_rn_f32_slowpath,(.L_x_87 - $__internal_0_$__cuda_sm20_rcp_rn_f32_slowpath)
$__internal_0_$__cuda_sm20_rcp_rn_f32_slowpath:
[----:B------:R-:W-:Y:S01]  /*0330*/  IMAD.SHL.U32 R2, R0, 0x2, RZ ;  /* 0x0000000200027824 */ /* 0x000fe200078e00ff */
[----:B------:R-:W-:Y:S04]  /*0340*/  BSSY.RECONVERGENT B1, `(.L_x_10) ;  /* 0x0000030000017945 */ /* 0x000fe80003800200 */
[----:B------:R-:W-:-:S04]  /*0350*/  SHF.R.U32.HI R2, RZ, 0x18, R2 ;  /* 0x00000018ff027819 */ /* 0x000fc80000011602 */
[----:B------:R-:W-:-:S13]  /*0360*/  ISETP.NE.U32.AND P0, PT, R2, RZ, PT ;  /* 0x000000ff0200720c */ /* 0x000fda0003f05070 */
[----:B------:R-:W-:Y:S05]  /*0370*/  @P0 BRA `(.L_x_11) ;  /* 0x0000000000280947 */ /* 0x000fea0003800000 */
[----:B------:R-:W-:-:S04]  /*0380*/  SHF.L.U32 R2, R0, 0x1, RZ ;  /* 0x0000000100027819 */ /* 0x000fc800000006ff */
[----:B------:R-:W-:-:S13]  /*0390*/  ISETP.NE.AND P0, PT, R2, RZ, PT ;  /* 0x000000ff0200720c */ /* 0x000fda0003f05270 */
[----:B------:R-:W-:Y:S01]  /*03a0*/  @P0 FFMA R6, R0, 1.84467440737095516160e+19, RZ ;  /* 0x5f80000000060823 */ /* 0x000fe200000000ff */
[----:B------:R-:W-:Y:S08]  /*03b0*/  @!P0 MUFU.RCP R5, R0 ;  /* 0x0000000000058308 */ /* 0x000ff00000001000 */
[----:B------:R-:W0:Y:S02]  /*03c0*/  @P0 MUFU.RCP R7, R6 ;  /* 0x0000000600070308 */ /* 0x000e240000001000 */
[----:B0-----:R-:W-:-:S04]  /*03d0*/  @P0 FFMA R2, R6, R7, -1 ;  /* 0xbf80000006020423 */ /* 0x001fc80000000007 */
[----:B------:R-:W-:-:S04]  /*03e0*/  @P0 FADD.FTZ R2, -R2, -RZ ;  /* 0x800000ff02020221 */ /* 0x000fc80000010100 */
[----:B------:R-:W-:-:S04]  /*03f0*/  @P0 FFMA R2, R7, R2, R7 ;  /* 0x0000000207020223 */ /* 0x000fc80000000007 */
[----:B------:R-:W-:Y:S01]  /*0400*/  @P0 FFMA R5, R2, 1.84467440737095516160e+19, RZ ;  /* 0x5f80000002050823 */ /* 0x000fe200000000ff */
[----:B------:R-:W-:Y:S06]  /*0410*/  BRA `(.L_x_12) ;  /* 0x0000000000887947 */ /* 0x000fec0003800000 */
.L_x_11:
[----:B------:R-:W-:-:S05]  /*0420*/  VIADD R5, R2, 0xffffff03 ;  /* 0xffffff0302057836 */ /* 0x000fca0000000000 */
[----:B------:R-:W-:-:S13]  /*0430*/  ISETP.GT.U32.AND P0, PT, R5, 0x1, PT ;  /* 0x000000010500780c */ /* 0x000fda0003f04070 */
[----:B------:R-:W-:Y:S05]  /*0440*/  @P0 BRA `(.L_x_13) ;  /* 0x0000000000780947 */ /* 0x000fea0003800000 */
[----:B------:R-:W-:Y:S01]  /*0450*/  LOP3.LUT R6, R0, 0x7fffff, RZ, 0xc0, !PT ;  /* 0x007fffff00067812 */ /* 0x000fe200078ec0ff */
[----:B------:R-:W-:-:S03]  /*0460*/  HFMA2 R10, -RZ, RZ, 0, 1.78813934326171875e-07 ;  /* 0x00000003ff0a7431 */ /* 0x000fc600000001ff */
[----:B------:R-:W-:-:S04]  /*0470*/  LOP3.LUT R6, R6, 0x3f800000, RZ, 0xfc, !PT ;  /* 0x3f80000006067812 */ /* 0x000fc800078efcff */
[----:B------:R-:W0:Y:S01]  /*0480*/  MUFU.RCP R7, R6 ;  /* 0x0000000600077308 */ /* 0x000e220000001000 */
[----:B------:R-:W-:Y:S01]  /*0490*/  SHF.L.U32 R11, R10, R5, RZ ;  /* 0x000000050a0b7219 */ /* 0x000fe200000006ff */
[----:B0-----:R-:W-:-:S04]  /*04a0*/  FFMA R8, R6, R7, -1 ;  /* 0xbf80000006087423 */ /* 0x001fc80000000007 */
[----:B------:R-:W-:-:S04]  /*04b0*/  FADD.FTZ R8, -R8, -RZ ;  /* 0x800000ff08087221 */ /* 0x000fc80000010100 */
[CCC-:B------:R-:W-:Y:S01]  /*04c0*/  FFMA.RM R9, R7.reuse, R8.reuse, R7.reuse ;  /* 0x0000000807097223 */ /* 0x1c0fe20000004007 */
[----:B------:R-:W-:-:S04]  /*04d0*/  FFMA.RP R8, R7, R8, R7 ;  /* 0x0000000807087223 */ /* 0x000fc80000008007 */
[C---:B------:R-:W-:Y:S02]  /*04e0*/  LOP3.LUT R7, R9.reuse, 0x7fffff, RZ, 0xc0, !PT ;  /* 0x007fffff09077812 */ /* 0x040fe400078ec0ff */
[----:B------:R-:W-:Y:S02]  /*04f0*/  FSETP.NEU.FTZ.AND P0, PT, R9, R8, PT ;  /* 0x000000080900720b */ /* 0x000fe40003f1d000 */
[----:B------:R-:W-:Y:S02]  /*0500*/  LOP3.LUT R8, R7, 0x800000, RZ, 0xfc, !PT ;  /* 0x0080000007087812 */ /* 0x000fe400078efcff */
[----:B------:R-:W-:Y:S02]  /*0510*/  SEL R7, RZ, 0xffffffff, !P0 ;  /* 0xffffffffff077807 */ /* 0x000fe40004000000 */
[----:B------:R-:W-:-:S03]  /*0520*/  LOP3.LUT R6, R11, R8, RZ, 0xc0, !PT ;  /* 0x000000080b067212 */ /* 0x000fc600078ec0ff */
[----:B------:R-:W-:Y:S01]  /*0530*/  IMAD.MOV R7, RZ, RZ, -R7 ;  /* 0x000000ffff077224 */ /* 0x000fe200078e0a07 */
[----:B------:R-:W-:-:S04]  /*0540*/  SHF.R.U32.HI R6, RZ, R5, R6 ;  /* 0x00000005ff067219 */ /* 0x000fc80000011606 */
[----:B------:R-:W-:Y:S02]  /*0550*/  LOP3.LUT P1, RZ, R7, R5, R8, 0xf8, !PT ;  /* 0x0000000507ff7212 */ /* 0x000fe4000782f808 */
[C---:B------:R-:W-:Y:S02]  /*0560*/  LOP3.LUT P0, RZ, R6.reuse, 0x1, RZ, 0xc0, !PT ;  /* 0x0000000106ff7812 */ /* 0x040fe4000780c0ff */
[----:B------:R-:W-:-:S04]  /*0570*/  LOP3.LUT P2, RZ, R6, 0x2, RZ, 0xc0, !PT ;  /* 0x0000000206ff7812 */ /* 0x000fc8000784c0ff */
[----:B------:R-:W-:Y:S02]  /*0580*/  PLOP3.LUT P0, PT, P0, P1, P2, 0xe0, 0x0 ;  /* 0x000000000000781c */ /* 0x000fe40000703c20 */
[----:B------:R-:W-:Y:S02]  /*0590*/  LOP3.LUT P1, RZ, R0, 0x7fffff, RZ, 0xc0, !PT ;  /* 0x007fffff00ff7812 */ /* 0x000fe4000782c0ff */
[----:B------:R-:W-:-:S04]  /*05a0*/  SEL R5, RZ, 0x1, !P0 ;  /* 0x00000001ff057807 */ /* 0x000fc80004000000 */
[----:B------:R-:W-:-:S04]  /*05b0*/  IADD3 R5, PT, PT, -R5, RZ, RZ ;  /* 0x000000ff05057210 */ /* 0x000fc80007ffe1ff */
[----:B------:R-:W-:Y:S01]  /*05c0*/  ISETP.GE.AND P0, PT, R5, RZ, PT ;  /* 0x000000ff0500720c */ /* 0x000fe20003f06270 */
[----:B------:R-:W-:-:S05]  /*05d0*/  VIADD R5, R2, 0xffffff04 ;  /* 0xffffff0402057836 */ /* 0x000fca0000000000 */
[----:B------:R-:W-:-:S07]  /*05e0*/  SHF.R.U32.HI R5, RZ, R5, R8 ;  /* 0x00000005ff057219 */ /* 0x000fce0000011608 */
[----:B------:R-:W-:-:S05]  /*05f0*/  @!P0 IADD3 R5, PT, PT, R5, 0x1, RZ ;  /* 0x0000000105058810 */ /* 0x000fca0007ffe0ff */
[----:B------:R-:W-:-:S05]  /*0600*/  @!P1 IMAD.SHL.U32 R5, R5, 0x2, RZ ;  /* 0x0000000205059824 */ /* 0x000fca00078e00ff */
[----:B------:R-:W-:Y:S01]  /*0610*/  LOP3.LUT R5, R5, 0x80000000, R0, 0xf8, !PT ;  /* 0x8000000005057812 */ /* 0x000fe200078ef800 */
[----:B------:R-:W-:Y:S06]  /*0620*/  BRA `(.L_x_12) ;  /* 0x0000000000047947 */ /* 0x000fec0003800000 */
.L_x_13:
[----:B------:R0:W1:Y:S02]  /*0630*/  MUFU.RCP R5, R0 ;  /* 0x0000000000057308 */ /* 0x0000640000001000 */
.L_x_12:
[----:B------:R-:W-:Y:S05]  /*0640*/  BSYNC.RECONVERGENT B1 ;  /* 0x0000000000017941 */ /* 0x000fea0003800200 */
.L_x_10:
[----:B-1----:R-:W-:Y:S01]  /*0650*/  MOV R2, R5 ;  /* 0x0000000500027202 */ /* 0x002fe20000000f00 */
[----:B------:R-:W-:-:S04]  /*0660*/  IMAD.MOV.U32 R5, RZ, RZ, 0x0 ;  /* 0x00000000ff057424 */ /* 0x000fc800078e00ff */
[----:B0-----:R-:W-:Y:S05]  /*0670*/  RET.REL.NODEC R4 `(compute_delta1) ;  /* 0xfffffff804607950 */ /* 0x001fea0003c3ffff */
.L_x_14:
        /* <DEDUP_REMOVED lines=16> */
.L_x_87:


//--------------------- .text.compute_dW          --------------------------
	.section	.text.compute_dW,"ax",@progbits
	.align	128
        .global         compute_dW
        .type           compute_dW,@function
        .size           compute_dW,(.L_x_93 - compute_dW)
        .other          compute_dW,@"STO_CUDA_ENTRY STV_DEFAULT"
compute_dW:
.text.compute_dW:
[----:B------:R-:W-:Y:S01]  /*0000*/  LDC R1, c[0x0][0x37c] ;  /* 0x0000df00ff017b82 */ /* 0x000fe20000000800 */
[----:B------:R-:W0:Y:S01]  /*0010*/  S2R R18, SR_CTAID.Y ;  /* 0x0000000000127919 */ /* 0x000e220000002600 */
[----:B------:R-:W1:Y:S01]  /*0020*/  LDCU UR10, c[0x0][0x39c] ;  /* 0x00007380ff0a77ac */ /* 0x000e620008000800 */
[----:B------:R-:W-:Y:S01]  /*0030*/  HFMA2 R21, -RZ, RZ, 0, 0 ;  /* 0x00000000ff157431 */ /* 0x000fe200000001ff */
[----:B------:R-:W0:Y:S01]  /*0040*/  S2R R17, SR_TID.Y ;  /* 0x0000000000117919 */ /* 0x000e220000002200 */
[----:B------:R-:W2:Y:S01]  /*0050*/  LDCU UR14, c[0x0][0x3a0] ;  /* 0x00007400ff0e77ac */ /* 0x000ea20008000800 */
[----:B------:R-:W3:Y:S01]  /*0060*/  S2R R2, SR_CTAID.X ;  /* 0x0000000000027919 */ /* 0x000ee20000002500 */
[----:B------:R-:W4:Y:S01]  /*0070*/  LDCU.64 UR8, c[0x0][0x358] ;  /* 0x00006b00ff0877ac */ /* 0x000f220008000a00 */
[----:B------:R-:W3:Y:S01]  /*0080*/  S2R R16, SR_TID.X ;  /* 0x0000000000107919 */ /* 0x000ee20000002100 */
[----:B-1----:R-:W-:Y:S01]  /*0090*/  UISETP.GE.AND UP0, UPT, UR10, 0x1, UPT ;  /* 0x000000010a00788c */ /* 0x002fe2000bf06270 */
[----:B0-----:R-:W-:-:S02]  /*00a0*/  LEA R18, R18, R17, 0x5 ;  /* 0x0000001112127211 */ /* 0x001fc400078e28ff */
[----:B---3--:R-:W-:-:S06]  /*00b0*/  LEA R19, R2, R16, 0x5 ;  /* 0x0000001002137211 */ /* 0x008fcc00078e28ff */
[----:B--2-4-:R-:W-:Y:S05]  /*00c0*/  BRA.U !UP0, `(.L_x_15) ;  /* 0x0000000508c87547 */ /* 0x014fea000b800000 */
[----:B------:R-:W0:Y:S01]  /*00d0*/  S2UR UR7, SR_CgaCtaId ;  /* 0x00000000000779c3 */ /* 0x000e220000008800 */
[----:B------:R-:W1:Y:S01]  /*00e0*/  LDCU UR11, c[0x0][0x3a0] ;  /* 0x00007400ff0b77ac */ /* 0x000e620008000800 */
[----:B------:R-:W-:Y:S01]  /*00f0*/  MOV R21, RZ ;  /* 0x000000ff00157202 */ /* 0x000fe20000000f00 */
[----:B------:R-:W-:Y:S01]  /*0100*/  IMAD R6, R18, UR10, R16 ;  /* 0x0000000a12067c24 */ /* 0x000fe2000f8e0210 */
[----:B------:R-:W-:Y:S01]  /*0110*/  UMOV UR5, 0x400 ;  /* 0x0000040000057882 */ /* 0x000fe20000000000 */
[----:B------:R-:W-:-:S03]  /*0120*/  UIADD3 UR4, UPT, UPT, UR10, 0x1f, URZ ;  /* 0x0000001f0a047890 */ /* 0x000fc6000fffe0ff */
[----:B------:R-:W2:Y:S01]  /*0130*/  LDC R0, c[0x0][0x3a0] ;  /* 0x0000e800ff007b82 */ /* 0x000ea20000000800 */
[----:B------:R-:W-:Y:S02]  /*0140*/  UIADD3 UR6, UPT, UPT, UR5, 0x1000, URZ ;  /* 0x0000100005067890 */ /* 0x000fe4000fffe0ff */
[----:B------:R-:W-:Y:S01]  /*0150*/  USHF.R.U32.HI UR4, URZ, 0x5, UR4 ;  /* 0x00000005ff047899 */ /* 0x000fe20008011604 */
[----:B------:R-:W3:Y:S03]  /*0160*/  LDCU.64 UR12, c[0x0][0x398] ;  /* 0x00007300ff0c77ac */ /* 0x000ee60008000a00 */
[----:B------:R-:W-:Y:S01]  /*0170*/  UIADD3 UR4, UPT, UPT, -UR4, URZ, URZ ;  /* 0x000000ff04047290 */ /* 0x000fe2000fffe1ff */
[----:B-1----:R-:W-:Y:S01]  /*0180*/  IMAD R7, R17, UR11, R16 ;  /* 0x0000000b11077c24 */ /* 0x002fe2000f8e0210 */
[----:B0-----:R-:W-:-:S04]  /*0190*/  ULEA UR5, UR7, UR5, 0x18 ;  /* 0x0000000507057291 */ /* 0x001fc8000f8ec0ff */
[----:B------:R-:W-:Y:S01]  /*01a0*/  LEA R7, R2, R7, 0x5 ;  /* 0x0000000702077211 */ /* 0x000fe200078e28ff */
[----:B------:R-:W-:Y:S01]  /*01b0*/  ULEA UR6, UR7, UR6, 0x18 ;  /* 0x0000000607067291 */ /* 0x000fe2000f8ec0ff */
[----:B------:R-:W-:-:S05]  /*01c0*/  LEA R5, R17, UR5, 0x7 ;  /* 0x0000000511057c11 */ /* 0x000fca000f8e38ff */
[C---:B------:R-:W-:Y:S02]  /*01d0*/  LEA R3, R16.reuse, UR6, 0x2 ;  /* 0x0000000610037c11 */ /* 0x040fe4000f8e10ff */
[----:B------:R-:W-:Y:S02]  /*01e0*/  LEA R4, R16, R5, 0x2 ;  /* 0x0000000510047211 */ /* 0x000fe400078e10ff */
[----:B---3--:R-:W-:-:S07]  /*01f0*/  LEA R2, R17, R3, 0x7 ;  /* 0x0000000311027211 */ /* 0x008fce00078e38ff */
.L_x_16:
[----:B------:R-:W-:Y:S01]  /*0200*/  ISETP.GE.U32.AND P1, PT, R16, UR13, PT ;  /* 0x0000000d10007c0c */ /* 0x000fe2000bf26070 */
[----:B------:R-:W-:Y:S01]  /*0210*/  HFMA2 R24, -RZ, RZ, 0, 0 ;  /* 0x00000000ff187431 */ /* 0x000fe200000001ff */
[----:B------:R-:W-:Y:S02]  /*0220*/  ISETP.GE.U32.AND P0, PT, R17, UR13, PT ;  /* 0x0000000d11007c0c */ /* 0x000fe4000bf06070 */
[----:B------:R-:W-:Y:S02]  /*0230*/  ISETP.GE.OR P1, PT, R18, UR12, P1 ;  /* 0x0000000c12007c0c */ /* 0x000fe40008f26670 */
[----:B--2---:R-:W-:Y:S02]  /*0240*/  ISETP.GE.OR P0, PT, R19, R0, P0 ;  /* 0x000000001300720c */ /* 0x004fe40000706670 */
[----:B------:R-:W-:-:S09]  /*0250*/  MOV R29, RZ ;  /* 0x000000ff001d7202 */ /* 0x000fd20000000f00 */
[----:B------:R-:W0:Y:S08]  /*0260*/  @!P1 LDC.64 R10, c[0x0][0x380] ;  /* 0x0000e000ff0a9b82 */ /* 0x000e300000000a00 */
[----:B------:R-:W1:Y:S01]  /*0270*/  @!P0 LDC.64 R8, c[0x0][0x388] ;  /* 0x0000e200ff088b82 */ /* 0x000e620000000a00 */
[----:B0-----:R-:W-:-:S05]  /*0280*/  @!P1 IMAD.WIDE.U32 R10, R6, 0x4, R10 ;  /* 0x00000004060a9825 */ /* 0x001fca00078e000a */
[----:B------:R-:W2:Y:S01]  /*0290*/  @!P1 LDG.E R29, desc[UR8][R10.64] ;  /* 0x000000080a1d9981 */ /* 0x000ea2000c1e1900 */
[----:B-1----:R-:W-:-:S05]  /*02a0*/  @!P0 IMAD.WIDE.U32 R22, R7, 0x4, R8 ;  /* 0x0000000407168825 */ /* 0x002fca00078e0008 */
[----:B------:R-:W3:Y:S01]  /*02b0*/  @!P0 LDG.E R24, desc[UR8][R22.64] ;  /* 0x0000000816188981 */ /* 0x000ee2000c1e1900 */
[----:B------:R-:W-:-:S04]  /*02c0*/  UIADD3 UR4, UPT, UPT, UR4, 0x1, URZ ;  /* 0x0000000104047890 */ /* 0x000fc8000fffe0ff */
[----:B------:R-:W-:Y:S01]  /*02d0*/  UISETP.NE.AND UP0, UPT, UR4, URZ, UPT ;  /* 0x000000ff0400728c */ /* 0x000fe2000bf05270 */
[----:B------:R-:W-:Y:S01]  /*02e0*/  IADD3 R17, PT, PT, R17, 0x20, RZ ;  /* 0x0000002011117810 */ /* 0x000fe20007ffe0ff */
[----:B--2---:R-:W-:Y:S04]  /*02f0*/  STS [R4], R29 ;  /* 0x0000001d04007388 */ /* 0x004fe80000000800 */
[----:B---3--:R-:W-:Y:S01]  /*0300*/  STS [R2], R24 ;  /* 0x0000001802007388 */ /* 0x008fe20000000800 */
[----:B------:R-:W-:Y:S06]  /*0310*/  BAR.SYNC.DEFER_BLOCKING 0x0 ;  /* 0x0000000000007b1d */ /* 0x000fec0000010000 */
[----:B------:R-:W-:Y:S04]  /*0320*/  LDS R28, [R3] ;  /* 0x00000000031c7984 */ /* 0x000fe80000000800 */
[----:B------:R-:W0:Y:S04]  /*0330*/  LDS.128 R12, [R5] ;  /* 0x00000000050c7984 */ /* 0x000e280000000c00 */
[----:B------:R-:W1:Y:S04]  /*0340*/  LDS R23, [R3+0x80] ;  /* 0x0000800003177984 */ /* 0x000e680000000800 */
[----:B------:R-:W2:Y:S04]  /*0350*/  LDS R27, [R3+0x100] ;  /* 0x00010000031b7984 */ /* 0x000ea80000000800 */
[----:B------:R-:W3:Y:S04]  /*0360*/  LDS R26, [R3+0x180] ;  /* 0x00018000031a7984 */ /* 0x000ee80000000800 */
[----:B------:R-:W-:Y:S04]  /*0370*/  LDS R25, [R3+0x200] ;  /* 0x0002000003197984 */ /* 0x000fe80000000800 */
[----:B------:R-:W4:Y:S04]  /*0380*/  LDS.128 R8, [R5+0x10] ;  /* 0x0000100005087984 */ /* 0x000f280000000c00 */
[----:B------:R-:W5:Y:S04]  /*0390*/  LDS R20, [R3+0x280] ;  /* 0x0002800003147984 */ /* 0x000f680000000800 */
[----:B------:R-:W-:Y:S04]  /*03a0*/  LDS R24, [R3+0x380] ;  /* 0x0003800003187984 */ /* 0x000fe80000000800 */
[----:B------:R-:W-:Y:S01]  /*03b0*/  LDS R22, [R3+0x480] ;  /* 0x0004800003167984 */ /* 0x000fe20000000800 */
[----:B0-----:R-:W-:-:S03]  /*03c0*/  FFMA R12, R12, R28, R21 ;  /* 0x0000001c0c0c7223 */ /* 0x001fc60000000015 */
[----:B------:R-:W0:Y:S01]  /*03d0*/  LDS R21, [R3+0x300] ;  /* 0x0003000003157984 */ /* 0x000e220000000800 */
[----:B-1----:R-:W-:-:S03]  /*03e0*/  FFMA R12, R23, R13, R12 ;  /* 0x0000000d170c7223 */ /* 0x002fc6000000000c */
[----:B------:R-:W-:Y:S01]  /*03f0*/  LDS R23, [R3+0x400] ;  /* 0x0004000003177984 */ /* 0x000fe20000000800 */
[----:B--2---:R-:W-:-:S04]  /*0400*/  FFMA R27, R27, R14, R12 ;  /* 0x0000000e1b1b7223 */ /* 0x004fc8000000000c */
[----:B---3--:R-:W-:Y:S02]  /*0410*/  FFMA R27, R26, R15, R27 ;  /* 0x0000000f1a1b7223 */ /* 0x008fe4000000001b */
[----:B------:R-:W1:Y:S04]  /*0420*/  LDS.128 R12, [R5+0x20] ;  /* 0x00002000050c7984 */ /* 0x000e680000000c00 */
[----:B------:R-:W-:Y:S01]  /*0430*/  LDS R26, [R3+0x580] ;  /* 0x00058000031a7984 */ /* 0x000fe20000000800 */
[----:B----4-:R-:W-:-:S03]  /*0440*/  FFMA R27, R8, R25, R27 ;  /* 0x00000019081b7223 */ /* 0x010fc6000000001b */
[----:B------:R-:W2:Y:S01]  /*0450*/  LDS R25, [R3+0x500] ;  /* 0x0005000003197984 */ /* 0x000ea20000000800 */
[----:B-----5:R-:W-:-:S04]  /*0460*/  FFMA R20, R20, R9, R27 ;  /* 0x0000000914147223 */ /* 0x020fc8000000001b */
[----:B0-----:R-:W-:Y:S02]  /*0470*/  FFMA R21, R21, R10, R20 ;  /* 0x0000000a15157223 */ /* 0x001fe40000000014 */
[----:B------:R-:W-:Y:S02]  /*0480*/  LDS R20, [R3+0x680] ;  /* 0x0006800003147984 */ /* 0x000fe40000000800 */
[----:B------:R-:W-:Y:S02]  /*0490*/  FFMA R27, R24, R11, R21 ;  /* 0x0000000b181b7223 */ /* 0x000fe40000000015 */
[----:B------:R-:W-:Y:S04]  /*04a0*/  LDS R21, [R3+0x600] ;  /* 0x0006000003157984 */ /* 0x000fe80000000800 */
[----:B------:R-:W0:Y:S01]  /*04b0*/  LDS.128 R8, [R5+0x30] ;  /* 0x0000300005087984 */ /* 0x000e220000000c00 */
[----:B-1----:R-:W-:-:S03]  /*04c0*/  FFMA R27, R12, R23, R27 ;  /* 0x000000170c1b7223 */ /* 0x002fc6000000001b */
[----:B------:R-:W1:Y:S01]  /*04d0*/  LDS R23, [R3+0x700] ;  /* 0x0007000003177984 */ /* 0x000e620000000800 */
[----:B------:R-:W-:-:S03]  /*04e0*/  FFMA R22, R22, R13, R27 ;  /* 0x0000000d16167223 */ /* 0x000fc6000000001b */
[----:B------:R-:W3:Y:S01]  /*04f0*/  LDS R24, [R3+0x780] ;  /* 0x0007800003187984 */ /* 0x000ee20000000800 */
[----:B--2---:R-:W-:-:S03]  /*0500*/  FFMA R25, R25, R14, R22 ;  /* 0x0000000e19197223 */ /* 0x004fc60000000016 */
[----:B------:R-:W-:Y:S01]  /*0510*/  LDS R22, [R3+0x880] ;  /* 0x0008800003167984 */ /* 0x000fe20000000800 */
[----:B------:R-:W-:-:S03]  /*0520*/  FFMA R27, R26, R15, R25 ;  /* 0x0000000f1a1b7223 */ /* 0x000fc60000000019 */
[----:B------:R-:W-:Y:S04]  /*0530*/  LDS R25, [R3+0x800] ;  /* 0x0008000003197984 */ /* 0x000fe80000000800 */
[----:B------:R-:W2:Y:S04]  /*0540*/  LDS.128 R12, [R5+0x40] ;  /* 0x00004000050c7984 */ /* 0x000ea80000000c00 */
[----:B------:R-:W-:Y:S01]  /*0550*/  LDS R26, [R3+0x980] ;  /* 0x00098000031a7984 */ /* 0x000fe20000000800 */
[----:B0-----:R-:W-:-:S03]  /*0560*/  FFMA R27, R8, R21, R27 ;  /* 0x00000015081b7223 */ /* 0x001fc6000000001b */
[----:B------:R-:W0:Y:S01]  /*0570*/  LDS R21, [R3+0x900] ;  /* 0x0009000003157984 */ /* 0x000e220000000800 */
[----:B------:R-:W-:-:S04]  /*0580*/  FFMA R20, R20, R9, R27 ;  /* 0x0000000914147223 */ /* 0x000fc8000000001b */
[----:B-1----:R-:W-:Y:S02]  /*0590*/  FFMA R23, R23, R10, R20 ;  /* 0x0000000a17177223 */ /* 0x002fe40000000014 */
[----:B------:R-:W-:Y:S02]  /*05a0*/  LDS R20, [R3+0xa80] ;  /* 0x000a800003147984 */ /* 0x000fe40000000800 */
[----:B---3--:R-:W-:Y:S02]  /*05b0*/  FFMA R27, R24, R11, R23 ;  /* 0x0000000b181b7223 */ /* 0x008fe40000000017 */
[----:B------:R-:W-:Y:S04]  /*05c0*/  LDS R23, [R3+0xa00] ;  /* 0x000a000003177984 */ /* 0x000fe80000000800 */
[----:B------:R-:W1:Y:S01]  /*05d0*/  LDS.128 R8, [R5+0x50] ;  /* 0x0000500005087984 */ /* 0x000e620000000c00 */
[----:B--2---:R-:W-:-:S03]  /*05e0*/  FFMA R27, R12, R25, R27 ;  /* 0x000000190c1b7223 */ /* 0x004fc6000000001b */
[----:B------:R-:W2:Y:S01]  /*05f0*/  LDS R25, [R3+0xb00] ;  /* 0x000b000003197984 */ /* 0x000ea20000000800 */
[----:B------:R-:W-:-:S03]  /*0600*/  FFMA R12, R22, R13, R27 ;  /* 0x0000000d160c7223 */ /* 0x000fc6000000001b */
[----:B------:R-:W3:Y:S04]  /*0610*/  LDS R22, [R3+0xb80] ;  /* 0x000b800003167984 */ /* 0x000ee80000000800 */
[----:B------:R-:W-:Y:S01]  /*0620*/  LDS R24, [R3+0xc80] ;  /* 0x000c800003187984 */ /* 0x000fe20000000800 */
[----:B0-----:R-:W-:-:S04]  /*0630*/  FFMA R21, R21, R14, R12 ;  /* 0x0000000e15157223 */ /* 0x001fc8000000000c */
[----:B------:R-:W-:Y:S02]  /*0640*/  FFMA R27, R26, R15, R21 ;  /* 0x0000000f1a1b7223 */ /* 0x000fe40000000015 */
[----:B------:R-:W-:Y:S04]  /*0650*/  LDS R21, [R3+0xc00] ;  /* 0x000c000003157984 */ /* 0x000fe80000000800 */
[----:B------:R-:W0:Y:S01]  /*0660*/  LDS.128 R12, [R5+0x60] ;  /* 0x00006000050c7984 */ /* 0x000e220000000c00 */
[----:B-1----:R-:W-:-:S04]  /*0670*/  FFMA R23, R8, R23, R27 ;  /* 0x0000001708177223 */ /* 0x002fc8000000001b */
[----:B------:R-:W-:Y:S02]  /*0680*/  FFMA R20, R20, R9, R23 ;  /* 0x0000000914147223 */ /* 0x000fe40000000017 */
[----:B------:R-:W1:Y:S02]  /*0690*/  LDS R23, [R3+0xd00] ;  /* 0x000d000003177984 */ /* 0x000e640000000800 */
[----:B--2---:R-:W-:Y:S02]  /*06a0*/  FFMA R25, R25, R10, R20 ;  /* 0x0000000a19197223 */ /* 0x004fe40000000014 */
[----:B------:R-:W2:Y:S02]  /*06b0*/  LDS R20, [R3+0xd80] ;  /* 0x000d800003147984 */ /* 0x000ea40000000800 */
[----:B---3--:R-:W-:Y:S02]  /*06c0*/  FFMA R27, R22, R11, R25 ;  /* 0x0000000b161b7223 */ /* 0x008fe40000000019 */
[----:B------:R-:W-:Y:S04]  /*06d0*/  LDS R25, [R3+0xe00] ;  /* 0x000e000003197984 */ /* 0x000fe80000000800 */
[----:B------:R-:W3:Y:S04]  /*06e0*/  LDS.128 R8, [R5+0x70] ;  /* 0x0000700005087984 */ /* 0x000ee80000000c00 */
[----:B------:R-:W4:Y:S01]  /*06f0*/  LDS R22, [R3+0xe80] ;  /* 0x000e800003167984 */ /* 0x000f220000000800 */
[----:B0-----:R-:W-:-:S03]  /*0700*/  FFMA R27, R12, R21, R27 ;  /* 0x000000150c1b7223 */ /* 0x001fc6000000001b */
[----:B------:R-:W0:Y:S04]  /*0710*/  LDS R21, [R3+0xf00] ;  /* 0x000f000003157984 */ /* 0x000e280000000800 */
[----:B------:R-:W5:Y:S01]  /*0720*/  LDS R12, [R3+0xf80] ;  /* 0x000f8000030c7984 */ /* 0x000f620000000800 */
[----:B------:R-:W-:-:S04]  /*0730*/  FFMA R24, R24, R13, R27 ;  /* 0x0000000d18187223 */ /* 0x000fc8000000001b */
[----:B-1----:R-:W-:-:S04]  /*0740*/  FFMA R23, R23, R14, R24 ;  /* 0x0000000e17177223 */ /* 0x002fc80000000018 */
[----:B--2---:R-:W-:-:S04]  /*0750*/  FFMA R15, R20, R15, R23 ;  /* 0x0000000f140f7223 */ /* 0x004fc80000000017 */
[----:B---3--:R-:W-:-:S04]  /*0760*/  FFMA R15, R8, R25, R15 ;  /* 0x00000019080f7223 */ /* 0x008fc8000000000f */
[----:B----4-:R-:W-:Y:S01]  /*0770*/  FFMA R22, R22, R9, R15 ;  /* 0x0000000916167223 */ /* 0x010fe2000000000f */
[----:B------:R-:W-:Y:S02]  /*0780*/  IADD3 R16, PT, PT, R16, 0x20, RZ ;  /* 0x0000002010107810 */ /* 0x000fe40007ffe0ff */
[----:B------:R-:W-:Y:S02]  /*0790*/  IADD3 R6, PT, PT, R6, 0x20, RZ ;  /* 0x0000002006067810 */ /* 0x000fe40007ffe0ff */
[----:B------:R-:W-:Y:S01]  /*07a0*/  LEA R7, R0, R7, 0x5 ;  /* 0x0000000700077211 */ /* 0x000fe200078e28ff */
[----:B0-----:R-:W-:-:S04]  /*07b0*/  FFMA R21, R21, R10, R22 ;  /* 0x0000000a15157223 */ /* 0x001fc80000000016 */
[----:B-----5:R-:W-:Y:S01]  /*07c0*/  FFMA R21, R12, R11, R21 ;  /* 0x0000000b0c157223 */ /* 0x020fe20000000015 */
[----:B------:R-:W-:Y:S06]  /*07d0*/  BAR.SYNC.DEFER_BLOCKING 0x0 ;  /* 0x0000000000007b1d */ /* 0x000fec0000010000 */
[----:B------:R-:W-:Y:S05]  /*07e0*/  BRA.U UP0, `(.L_x_16) ;  /* 0xfffffff900847547 */ /* 0x000fea000b83ffff */
.L_x_15:
[----:B------:R-:W0:Y:S01]  /*07f0*/  LDCU UR4, c[0x0][0x398] ;  /* 0x00007300ff0477ac */ /* 0x000e220008000800 */
[----:B------:R-:W-:-:S04]  /*0800*/  ISETP.GE.AND P0, PT, R19, UR14, PT ;  /* 0x0000000e13007c0c */ /* 0x000fc8000bf06270 */
[----:B0-----:R-:W-:-:S13]  /*0810*/  ISETP.GE.OR P0, PT, R18, UR4, P0 ;  /* 0x0000000412007c0c */ /* 0x001fda0008706670 */
[----:B------:R-:W-:Y:S05]  /*0820*/  @P0 EXIT ;  /* 0x000000000000094d */ /* 0x000fea0003800000 */
[----:B------:R-:W0:Y:S01]  /*0830*/  LDC.64 R2, c[0x0][0x3a8] ;  /* 0x0000ea00ff027b82 */ /* 0x000e220000000a00 */
[----:B------:R-:W-:Y:S01]  /*0840*/  IMAD R19, R18, UR14, R19 ;  /* 0x0000000e12137c24 */ /* 0x000fe2000f8e0213 */
[----:B------:R-:W1:Y:S06]  /*0850*/  LDCU UR4, c[0x0][0x3b0] ;  /* 0x00007600ff0477ac */ /* 0x000e6c0008000800 */
[----:B------:R-:W2:Y:S01]  /*0860*/  LDC.64 R4, c[0x0][0x390] ;  /* 0x0000e400ff047b82 */ /* 0x000ea20000000a00 */
[----:B0-----:R-:W-:-:S06]  /*0870*/  IMAD.WIDE R2, R19, 0x4, R2 ;  /* 0x0000000413027825 */ /* 0x001fcc00078e0202 */
[----:B------:R-:W1:Y:S01]  /*0880*/  LDG.E R2, desc[UR8][R2.64] ;  /* 0x0000000802027981 */ /* 0x000e62000c1e1900 */
[----:B--2---:R-:W-:-:S04]  /*0890*/  IMAD.WIDE R4, R19, 0x4, R4 ;  /* 0x0000000413047825 */ /* 0x004fc800078e0204 */
[----:B-1----:R-:W-:-:S05]  /*08a0*/  FFMA R21, -R21, UR4, R2 ;  /* 0x0000000415157c23 */ /* 0x002fca0008000102 */
[----:B------:R-:W-:Y:S01]  /*08b0*/  STG.E desc[UR8][R4.64], R21 ;  /* 0x0000001504007986 */ /* 0x000fe2000c101908 */
[----:B------:R-:W-:Y:S05]  /*08c0*/  EXIT ;  /* 0x000000000000794d */ /* 0x000fea0003800000 */
.L_x_17:
        /* <DEDUP_REMOVED lines=11> */
.L_x_93:


//--------------------- .text.compute_db          --------------------------
	.section	.text.compute_db,"ax",@progbits
	.align	128
        .global         compute_db
        .type           compute_db,@function
        .size           compute_db,(.L_x_94 - compute_db)
        .other          compute_db,@"STO_CUDA_ENTRY STV_DEFAULT"
compute_db:
.text.compute_db:
[----:B------:R-:W-:Y:S01]  /*0000*/  LDC R1, c[0x0][0x37c] ;  /* 0x0000df00ff017b82 */ /* 0x000fe20000000800 */
[----:B------:R-:W0:Y:S07]  /*0010*/  S2R R5, SR_TID.X ;  /* 0x0000000000057919 */ /* 0x000e2e0000002100 */
[----:B------:R-:W1:Y:S01]  /*0020*/  S2UR UR4, SR_CTAID.X ;  /* 0x00000000000479c3 */ /* 0x000e620000002500 */
[----:B------:R-:W1:Y:S07]  /*0030*/  LDCU UR5, c[0x0][0x360] ;  /* 0x00006c00ff0577ac */ /* 0x000e6e0008000800 */
[----:B------:R-:W2:Y:S01]  /*0040*/  LDC R0, c[0x0][0x390] ;  /* 0x0000e400ff007b82 */ /* 0x000ea20000000800 */
[----:B-1----:R-:W-:-:S06]  /*0050*/  UIMAD UR5, UR5, UR4, URZ ;  /* 0x00000004050572a4 */ /* 0x002fcc000f8e02ff */
[----:B0-----:R-:W-:-:S04]  /*0060*/  IADD3 R3, PT, PT, R5, UR5, RZ ;  /* 0x0000000505037c10 */ /* 0x001fc8000fffe0ff */
[----:B--2---:R-:W-:-:S13]  /*0070*/  ISETP.GE.U32.AND P0, PT, R3, R0, PT ;  /* 0x000000000300720c */ /* 0x004fda0003f06070 */
[----:B------:R-:W-:Y:S05]  /*0080*/  @P0 EXIT ;  /* 0x000000000000094d */ /* 0x000fea0003800000 */
[----:B------:R-:W0:Y:S01]  /*0090*/  LDCU UR6, c[0x0][0x394] ;  /* 0x00007280ff0677ac */ /* 0x000e220008000800 */
[----:B------:R-:W-:Y:S01]  /*00a0*/  HFMA2 R16, -RZ, RZ, 0, 0 ;  /* 0x00000000ff107431 */ /* 0x000fe200000001ff */
[----:B------:R-:W1:Y:S01]  /*00b0*/  LDCU.64 UR10, c[0x0][0x358] ;  /* 0x00006b00ff0a77ac */ /* 0x000e620008000a00 */
[----:B0-----:R-:W-:-:S09]  /*00c0*/  UISETP.NE.AND UP0, UPT, UR6, URZ, UPT ;  /* 0x000000ff0600728c */ /* 0x001fd2000bf05270 */
[----:B-1----:R-:W-:Y:S05]  /*00d0*/  BRA.U !UP0, `(.L_x_18) ;  /* 0x0000000908987547 */ /* 0x002fea000b800000 */
[----:B------:R-:W-:Y:S01]  /*00e0*/  UISETP.GE.U32.AND UP1, UPT, UR6, 0x10, UPT ;  /* 0x000000100600788c */ /* 0x000fe2000bf26070 */
[----:B------:R-:W-:Y:S01]  /*00f0*/  MOV R16, RZ ;  /* 0x000000ff00107202 */ /* 0x000fe20000000f00 */
[----:B------:R-:W-:Y:S01]  /*0100*/  ULOP3.LUT UR7, UR6, 0xf, URZ, 0xc0, !UPT ;  /* 0x0000000f06077892 */ /* 0x000fe2000f8ec0ff */
[----:B------:R-:W-:-:S03]  /*0110*/  UMOV UR4, URZ ;  /* 0x000000ff00047c82 */ /* 0x000fc60008000000 */
[----:B------:R-:W-:-:S03]  /*0120*/  UISETP.NE.AND UP0, UPT, UR7, URZ, UPT ;  /* 0x000000ff0700728c */ /* 0x000fc6000bf05270 */
[----:B------:R-:W-:Y:S08]  /*0130*/  BRA.U !UP1, `(.L_x_19) ;  /* 0x00000005095c7547 */ /* 0x000ff0000b800000 */
[----:B------:R-:W0:Y:S01]  /*0140*/  LDC.64 R22, c[0x0][0x380] ;  /* 0x0000e000ff167b82 */ /* 0x000e220000000a00 */
[----:B------:R-:W-:Y:S01]  /*0150*/  ULOP3.LUT UR4, UR6, 0xfffffff0, URZ, 0xc0, !UPT ;  /* 0xfffffff006047892 */ /* 0x000fe2000f8ec0ff */
[C---:B------:R-:W-:Y:S01]  /*0160*/  IADD3 R5, PT, PT, R0.reuse, UR5, R5 ;  /* 0x0000000500057c10 */ /* 0x040fe2000fffe005 */
[C-C-:B------:R-:W-:Y:S01]  /*0170*/  IMAD R9, R0.reuse, 0x3, R3.reuse ;  /* 0x0000000300097824 */ /* 0x140fe200078e0203 */
[CC--:B------:R-:W-:Y:S01]  /*0180*/  LEA R7, R0.reuse, R3.reuse, 0x1 ;  /* 0x0000000300077211 */ /* 0x0c0fe200078e08ff */
[C-C-:B------:R-:W-:Y:S01]  /*0190*/  IMAD R13, R0.reuse, 0x5, R3.reuse ;  /* 0x00000005000d7824 */ /* 0x140fe200078e0203 */
[CC--:B------:R-:W-:Y:S01]  /*01a0*/  LEA R11, R0.reuse, R3.reuse, 0x2 ;  /* 0x00000003000b7211 */ /* 0x0c0fe200078e10ff */
[C-C-:B------:R-:W-:Y:S01]  /*01b0*/  IMAD R15, R0.reuse, 0x6, R3.reuse ;  /* 0x00000006000f7824 */ /* 0x140fe200078e0203 */
[CC--:B------:R-:W-:Y:S01]  /*01c0*/  LEA R19, R0.reuse, R3.reuse, 0x3 ;  /* 0x0000000300137211 */ /* 0x0c0fe200078e18ff */
[C-C-:B------:R-:W-:Y:S01]  /*01d0*/  IMAD R17, R0.reuse, 0x7, R3.reuse ;  /* 0x0000000700117824 */ /* 0x140fe200078e0203 */
[----:B------:R-:W-:Y:S01]  /*01e0*/  MOV R16, RZ ;  /* 0x000000ff00107202 */ /* 0x000fe20000000f00 */
[C-C-:B------:R-:W-:Y:S01]  /*01f0*/  IMAD R21, R0.reuse, 0x9, R3.reuse ;  /* 0x0000000900157824 */ /* 0x140fe200078e0203 */
[----:B------:R-:W-:Y:S01]  /*0200*/  MOV R12, R3 ;  /* 0x00000003000c7202 */ /* 0x000fe20000000f00 */
[C-C-:B------:R-:W-:Y:S01]  /*0210*/  IMAD R29, R0.reuse, 0xa, R3.reuse ;  /* 0x0000000a001d7824 */ /* 0x140fe200078e0203 */
[----:B------:R-:W-:Y:S01]  /*0220*/  UIADD3 UR8, UPT, UPT, -UR4, URZ, URZ ;  /* 0x000000ff04087290 */ /* 0x000fe2000fffe1ff */
[----:B------:R-:W-:-:S02]  /*0230*/  IMAD R2, R0, 0xb, R3 ;  /* 0x0000000b00027824 */ /* 0x000fc400078e0203 */
[C-C-:B------:R-:W-:Y:S02]  /*0240*/  IMAD R4, R0.reuse, 0xc, R3.reuse ;  /* 0x0000000c00047824 */ /* 0x140fe400078e0203 */
[C-C-:B------:R-:W-:Y:S02]  /*0250*/  IMAD R6, R0.reuse, 0xd, R3.reuse ;  /* 0x0000000d00067824 */ /* 0x140fe400078e0203 */
[C-C-:B------:R-:W-:Y:S02]  /*0260*/  IMAD R8, R0.reuse, 0xe, R3.reuse ;  /* 0x0000000e00087824 */ /* 0x140fe400078e0203 */
[----:B------:R-:W-:-:S07]  /*0270*/  IMAD R10, R0, 0xf, R3 ;  /* 0x0000000f000a7824 */ /* 0x000fce00078e0203 */
.L_x_20:
[----:B0-----:R-:W-:-:S04]  /*0280*/  IMAD.WIDE.U32 R24, R12, 0x4, R22 ;  /* 0x000000040c187825 */ /* 0x001fc800078e0016 */
[--C-:B------:R-:W-:Y:S01]  /*0290*/  IMAD.WIDE.U32 R26, R5, 0x4, R22.reuse ;  /* 0x00000004051a7825 */ /* 0x100fe200078e0016 */
[----:B------:R0:W2:Y:S04]  /*02a0*/  LDG.E R18, desc[UR10][R24.64] ;  /* 0x0000000a18127981 */ /* 0x0000a8000c1e1900 */
[----:B------:R-:W3:Y:S01]  /*02b0*/  LDG.E R14, desc[UR10][R26.64] ;  /* 0x0000000a1a0e7981 */ /* 0x000ee2000c1e1900 */
[----:B0-----:R-:W-:-:S05]  /*02c0*/  IMAD.WIDE.U32 R24, R7, 0x4, R22 ;  /* 0x0000000407187825 */ /* 0x001fca00078e0016 */
[----:B------:R0:W4:Y:S02]  /*02d0*/  LDG.E R20, desc[UR10][R24.64] ;  /* 0x0000000a18147981 */ /* 0x000124000c1e1900 */
[----:B0-----:R-:W-:-:S05]  /*02e0*/  IMAD.WIDE.U32 R24, R9, 0x4, R22 ;  /* 0x0000000409187825 */ /* 0x001fca00078e0016 */
[----:B------:R0:W5:Y:S01]  /*02f0*/  LDG.E R28, desc[UR10][R24.64] ;  /* 0x0000000a181c7981 */ /* 0x000162000c1e1900 */
[----:B------:R-:W-:-:S04]  /*0300*/  IMAD.WIDE.U32 R26, R11, 0x4, R22 ;  /* 0x000000040b1a7825 */ /* 0x000fc800078e0016 */
[----:B0-----:R-:W-:-:S04]  /*0310*/  IMAD.WIDE.U32 R24, R13, 0x4, R22 ;  /* 0x000000040d187825 */ /* 0x001fc800078e0016 */
[----:B--2---:R-:W-:Y:S02]  /*0320*/  FADD R18, R18, R16 ;  /* 0x0000001012127221 */ /* 0x004fe40000000000 */
[----:B------:R-:W2:Y:S02]  /*0330*/  LDG.E R16, desc[UR10][R24.64] ;  /* 0x0000000a18107981 */ /* 0x000ea4000c1e1900 */
[----:B---3--:R-:W-:Y:S02]  /*0340*/  FADD R18, R18, R14 ;  /* 0x0000000e12127221 */ /* 0x008fe40000000000 */
[----:B------:R0:W3:Y:S02]  /*0350*/  LDG.E R14, desc[UR10][R26.64] ;  /* 0x0000000a1a0e7981 */ /* 0x0000e4000c1e1900 */
[----:B----4-:R-:W-:Y:S01]  /*0360*/  FADD R20, R18, R20 ;  /* 0x0000001412147221 */ /* 0x010fe20000000000 */
[----:B0-----:R-:W-:-:S05]  /*0370*/  IMAD.WIDE.U32 R26, R15, 0x4, R22 ;  /* 0x000000040f1a7825 */ /* 0x001fca00078e0016 */
[----:B------:R0:W4:Y:S01]  /*0380*/  LDG.E R18, desc[UR10][R26.64] ;  /* 0x0000000a1a127981 */ /* 0x000122000c1e1900 */
[----:B------:R-:W-:-:S04]  /*0390*/  IMAD.WIDE.U32 R24, R17, 0x4, R22 ;  /* 0x0000000411187825 */ /* 0x000fc800078e0016 */
[----:B-----5:R-:W-:Y:S02]  /*03a0*/  FADD R28, R20, R28 ;  /* 0x0000001c141c7221 */ /* 0x020fe40000000000 */
[----:B------:R1:W5:Y:S01]  /*03b0*/  LDG.E R20, desc[UR10][R24.64] ;  /* 0x0000000a18147981 */ /* 0x000362000c1e1900 */
[----:B0-----:R-:W-:-:S04]  /*03c0*/  IMAD.WIDE.U32 R26, R21, 0x4, R22 ;  /* 0x00000004151a7825 */ /* 0x001fc800078e0016 */
[----:B-1----:R-:W-:-:S04]  /*03d0*/  IMAD.WIDE.U32 R24, R19, 0x4, R22 ;  /* 0x0000000413187825 */ /* 0x002fc800078e0016 */
[----:B---3--:R-:W-:-:S04]  /*03e0*/  FADD R14, R28, R14 ;  /* 0x0000000e1c0e7221 */ /* 0x008fc80000000000 */
[----:B--2---:R-:W-:Y:S02]  /*03f0*/  FADD R16, R14, R16 ;  /* 0x000000100e107221 */ /* 0x004fe40000000000 */
[----:B------:R0:W2:Y:S02]  /*0400*/  LDG.E R14, desc[UR10][R24.64] ;  /* 0x0000000a180e7981 */ /* 0x0000a4000c1e1900 */
[----:B----4-:R-:W-:Y:S02]  /*0410*/  FADD R16, R16, R18 ;  /* 0x0000001210107221 */ /* 0x010fe40000000000 */
[----:B------:R1:W3:Y:S01]  /*0420*/  LDG.E R18, desc[UR10][R26.64] ;  /* 0x0000000a1a127981 */ /* 0x0002e2000c1e1900 */
[----:B0-----:R-:W-:-:S04]  /*0430*/  IMAD.WIDE.U32 R24, R2, 0x4, R22 ;  /* 0x0000000402187825 */ /* 0x001fc800078e0016 */
[----:B-1----:R-:W-:-:S04]  /*0440*/  IMAD.WIDE.U32 R26, R29, 0x4, R22 ;  /* 0x000000041d1a7825 */ /* 0x002fc800078e0016 */
[----:B-----5:R-:W-:Y:S02]  /*0450*/  FADD R20, R16, R20 ;  /* 0x0000001410147221 */ /* 0x020fe40000000000 */
[----:B------:R0:W4:Y:S04]  /*0460*/  LDG.E R16, desc[UR10][R24.64] ;  /* 0x0000000a18107981 */ /* 0x000128000c1e1900 */
[----:B------:R1:W5:Y:S01]  /*0470*/  LDG.E R28, desc[UR10][R26.64] ;  /* 0x0000000a1a1c7981 */ /* 0x000362000c1e1900 */
[----:B0-----:R-:W-:-:S04]  /*0480*/  IMAD.WIDE.U32 R24, R4, 0x4, R22 ;  /* 0x0000000404187825 */ /* 0x001fc800078e0016 */
[----:B-1----:R-:W-:-:S04]  /*0490*/  IMAD.WIDE.U32 R26, R6, 0x4, R22 ;  /* 0x00000004061a7825 */ /* 0x002fc800078e0016 */
[----:B--2---:R-:W-:Y:S02]  /*04a0*/  FADD R14, R20, R14 ;  /* 0x0000000e140e7221 */ /* 0x004fe40000000000 */
[----:B------:R0:W2:Y:S02]  /*04b0*/  LDG.E R20, desc[UR10][R26.64] ;  /* 0x0000000a1a147981 */ /* 0x0000a4000c1e1900 */
[----:B---3--:R-:W-:Y:S02]  /*04c0*/  FADD R18, R14, R18 ;  /* 0x000000120e127221 */ /* 0x008fe40000000000 */
[----:B------:R1:W3:Y:S01]  /*04d0*/  LDG.E R14, desc[UR10][R24.64] ;  /* 0x0000000a180e7981 */ /* 0x0002e2000c1e1900 */
[----:B0-----:R-:W-:-:S04]  /*04e0*/  IMAD.WIDE.U32 R26, R8, 0x4, R22 ;  /* 0x00000004081a7825 */ /* 0x001fc800078e0016 */
[----:B-1----:R-:W-:-:S04]  /*04f0*/  IMAD.WIDE.U32 R24, R10, 0x4, R22 ;  /* 0x000000040a187825 */ /* 0x002fc800078e0016 */
[----:B-----5:R-:W-:Y:S02]  /*0500*/  FADD R18, R18, R28 ;  /* 0x0000001c12127221 */ /* 0x020fe40000000000 */
[----:B------:R-:W5:Y:S02]  /*0510*/  LDG.E R28, desc[UR10][R24.64] ;  /* 0x0000000a181c7981 */ /* 0x000f64000c1e1900 */
[----:B----4-:R-:W-:Y:S02]  /*0520*/  FADD R16, R18, R16 ;  /* 0x0000001012107221 */ /* 0x010fe40000000000 */
[----:B------:R-:W4:Y:S01]  /*0530*/  LDG.E R18, desc[UR10][R26.64] ;  /* 0x0000000a1a127981 */ /* 0x000f22000c1e1900 */
[----:B------:R-:W-:-:S04]  /*0540*/  UIADD3 UR8, UPT, UPT, UR8, 0x10, URZ ;  /* 0x0000001008087890 */ /* 0x000fc8000fffe0ff */
[----:B------:R-:W-:Y:S01]  /*0550*/  UISETP.NE.AND UP1, UPT, UR8, URZ, UPT ;  /* 0x000000ff0800728c */ /* 0x000fe2000bf25270 */
[C---:B------:R-:W-:Y:S02]  /*0560*/  LEA R12, R0.reuse, R12, 0x4 ;  /* 0x0000000c000c7211 */ /* 0x040fe400078e20ff */
[C---:B------:R-:W-:Y:S02]  /*0570*/  LEA R5, R0.reuse, R5, 0x4 ;  /* 0x0000000500057211 */ /* 0x040fe400078e20ff */
[C---:B------:R-:W-:Y:S02]  /*0580*/  LEA R7, R0.reuse, R7, 0x4 ;  /* 0x0000000700077211 */ /* 0x040fe400078e20ff */
[C---:B------:R-:W-:Y:S02]  /*0590*/  LEA R9, R0.reuse, R9, 0x4 ;  /* 0x0000000900097211 */ /* 0x040fe400078e20ff */
[C---:B------:R-:W-:Y:S02]  /*05a0*/  LEA R11, R0.reuse, R11, 0x4 ;  /* 0x0000000b000b7211 */ /* 0x040fe400078e20ff */
[----:B------:R-:W-:-:S02]  /*05b0*/  LEA R13, R0, R13, 0x4 ;  /* 0x0000000d000d7211 */ /* 0x000fc400078e20ff */
        /* <DEDUP_REMOVED lines=9> */
[----:B------:R-:W-:Y:S01]  /*0650*/  LEA R10, R0, R10, 0x4 ;  /* 0x0000000a000a7211 */ /* 0x000fe200078e20ff */
[----:B---3--:R-:W-:-:S04]  /*0660*/  FADD R14, R16, R14 ;  /* 0x0000000e100e7221 */ /* 0x008fc80000000000 */
[----:B--2---:R-:W-:-:S04]  /*0670*/  FADD R14, R14, R20 ;  /* 0x000000140e0e7221 */ /* 0x004fc80000000000 */
[----:B----4-:R-:W-:-:S04]  /*0680*/  FADD R14, R14, R18 ;  /* 0x000000120e0e7221 */ /* 0x010fc80000000000 */
[----:B-----5:R-:W-:Y:S01]  /*0690*/  FADD R16, R14, R28 ;  /* 0x0000001c0e107221 */ /* 0x020fe20000000000 */
[----:B------:R-:W-:Y:S06]  /*06a0*/  BRA.U UP1, `(.L_x_20) ;  /* 0xfffffff901f47547 */ /* 0x000fec000b83ffff */
.L_x_19:
[----:B------:R-:W-:Y:S05]  /*06b0*/  BRA.U !UP0, `(.L_x_18) ;  /* 0x0000000508207547 */ /* 0x000fea000b800000 */
[----:B------:R-:W-:Y:S02]  /*06c0*/  UISETP.GE.U32.AND UP0, UPT, UR7, 0x8, UPT ;  /* 0x000000080700788c */ /* 0x000fe4000bf06070 */
[----:B------:R-:W-:-:S04]  /*06d0*/  ULOP3.LUT UR8, UR6, 0x7, URZ, 0xc0, !UPT ;  /* 0x0000000706087892 */ /* 0x000fc8000f8ec0ff */
[----:B------:R-:W-:-:S03]  /*06e0*/  UISETP.NE.AND UP1, UPT, UR8, URZ, UPT ;  /* 0x000000ff0800728c */ /* 0x000fc6000bf25270 */
[----:B------:R-:W-:Y:S08]  /*06f0*/  BRA.U !UP0, `(.L_x_21) ;  /* 0x0000000108887547 */ /* 0x000ff0000b800000 */
[----:B------:R-:W0:Y:S01]  /*0700*/  LDC.64 R4, c[0x0][0x380] ;  /* 0x0000e000ff047b82 */ /* 0x000e220000000a00 */
[----:B------:R-:W-:-:S05]  /*0710*/  IMAD R7, R0, UR4, R3 ;  /* 0x0000000400077c24 */ /* 0x000fca000f8e0203 */
[----:B------:R-:W-:-:S04]  /*0720*/  IADD3 R9, PT, PT, R7, R0, RZ ;  /* 0x0000000007097210 */ /* 0x000fc80007ffe0ff */
[----:B------:R-:W-:-:S04]  /*0730*/  IADD3 R11, PT, PT, R9, R0, RZ ;  /* 0x00000000090b7210 */ /* 0x000fc80007ffe0ff */
[----:B------:R-:W-:Y:S01]  /*0740*/  IADD3 R13, PT, PT, R11, R0, RZ ;  /* 0x000000000b0d7210 */ /* 0x000fe20007ffe0ff */
[----:B0-----:R-:W-:-:S04]  /*0750*/  IMAD.WIDE.U32 R6, R7, 0x4, R4 ;  /* 0x0000000407067825 */ /* 0x001fc800078e0004 */
[--C-:B------:R-:W-:Y:S02]  /*0760*/  IMAD.WIDE.U32 R8, R9, 0x4, R4.reuse ;  /* 0x0000000409087825 */ /* 0x100fe400078e0004 */
[----:B------:R-:W2:Y:S02]  /*0770*/  LDG.E R7, desc[UR10][R6.64] ;  /* 0x0000000a06077981 */ /* 0x000ea4000c1e1900 */
[--C-:B------:R-:W-:Y:S01]  /*0780*/  IMAD.WIDE.U32 R10, R11, 0x4, R4.reuse ;  /* 0x000000040b0a7825 */ /* 0x100fe200078e0004 */
[CC--:B------:R-:W-:Y:S01]  /*0790*/  IADD3 R15, PT, PT, R13.reuse, R0.reuse, RZ ;  /* 0x000000000d0f7210 */ /* 0x0c0fe20007ffe0ff */
[----:B------:R0:W3:Y:S02]  /*07a0*/  LDG.E R2, desc[UR10][R8.64] ;  /* 0x0000000a08027981 */ /* 0x0000e4000c1e1900 */
[--C-:B------:R-:W-:Y:S01]  /*07b0*/  IMAD.WIDE.U32 R12, R13, 0x4, R4.reuse ;  /* 0x000000040d0c7825 */ /* 0x100fe200078e0004 */
[CC--:B------:R-:W-:Y:S01]  /*07c0*/  IADD3 R19, PT, PT, R15.reuse, R0.reuse, RZ ;  /* 0x000000000f137210 */ /* 0x0c0fe20007ffe0ff */
[----:B------:R-:W4:Y:S02]  /*07d0*/  LDG.E R11, desc[UR10][R10.64] ;  /* 0x0000000a0a0b7981 */ /* 0x000f24000c1e1900 */
[--C-:B------:R-:W-:Y:S01]  /*07e0*/  IMAD.WIDE.U32 R14, R15, 0x4, R4.reuse ;  /* 0x000000040f0e7825 */ /* 0x100fe200078e0004 */
[CC--:B------:R-:W-:Y:S01]  /*07f0*/  IADD3 R17, PT, PT, R19.reuse, R0.reuse, RZ ;  /* 0x0000000013117210 */ /* 0x0c0fe20007ffe0ff */
[----:B------:R-:W5:Y:S02]  /*0800*/  LDG.E R13, desc[UR10][R12.64] ;  /* 0x0000000a0c0d7981 */ /* 0x000f64000c1e1900 */
[--C-:B------:R-:W-:Y:S01]  /*0810*/  IMAD.WIDE.U32 R18, R19, 0x4, R4.reuse ;  /* 0x0000000413127825 */ /* 0x100fe200078e0004 */
[C---:B------:R-:W-:Y:S01]  /*0820*/  IADD3 R21, PT, PT, R17.reuse, R0, RZ ;  /* 0x0000000011157210 */ /* 0x040fe20007ffe0ff */
[----:B------:R-:W5:Y:S02]  /*0830*/  LDG.E R15, desc[UR10][R14.64] ;  /* 0x0000000a0e0f7981 */ /* 0x000f64000c1e1900 */
[----:B0-----:R-:W-:-:S02]  /*0840*/  IMAD.WIDE.U32 R8, R17, 0x4, R4 ;  /* 0x0000000411087825 */ /* 0x001fc400078e0004 */
[----:B------:R-:W5:Y:S02]  /*0850*/  LDG.E R19, desc[UR10][R18.64] ;  /* 0x0000000a12137981 */ /* 0x000f64000c1e1900 */
[----:B------:R-:W-:Y:S02]  /*0860*/  IMAD.WIDE.U32 R4, R21, 0x4, R4 ;  /* 0x0000000415047825 */ /* 0x000fe400078e0004 */
[----:B------:R-:W5:Y:S04]  /*0870*/  LDG.E R9, desc[UR10][R8.64] ;  /* 0x0000000a08097981 */ /* 0x000f68000c1e1900 */
[----:B------:R-:W5:Y:S01]  /*0880*/  LDG.E R5, desc[UR10][R4.64] ;  /* 0x0000000a04057981 */ /* 0x000f62000c1e1900 */
[----:B------:R-:W-:Y:S01]  /*0890*/  UIADD3 UR4, UPT, UPT, UR4, 0x8, URZ ;  /* 0x0000000804047890 */ /* 0x000fe2000fffe0ff */
[----:B--2---:R-:W-:-:S04]  /*08a0*/  FADD R7, R16, R7 ;  /* 0x0000000710077221 */ /* 0x004fc80000000000 */
[----:B---3--:R-:W-:-:S04]  /*08b0*/  FADD R2, R7, R2 ;  /* 0x0000000207027221 */ /* 0x008fc80000000000 */
[----:B----4-:R-:W-:-:S04]  /*08c0*/  FADD R2, R2, R11 ;  /* 0x0000000b02027221 */ /* 0x010fc80000000000 */
[----:B-----5:R-:W-:-:S04]  /*08d0*/  FADD R2, R2, R13 ;  /* 0x0000000d02027221 */ /* 0x020fc80000000000 */
[----:B------:R-:W-:-:S04]  /*08e0*/  FADD R2, R2, R15 ;  /* 0x0000000f02027221 */ /* 0x000fc80000000000 */
[----:B------:R-:W-:-:S04]  /*08f0*/  FADD R2, R2, R19 ;  /* 0x0000001302027221 */ /* 0x000fc80000000000 */
[----:B------:R-:W-:-:S04]  /*0900*/  FADD R2, R2, R9 ;  /* 0x0000000902027221 */ /* 0x000fc80000000000 */
[----:B------:R-:W-:-:S07]  /*0910*/  FADD R16, R2, R5 ;  /* 0x0000000502107221 */ /* 0x000fce0000000000 */
.L_x_21:
        /* <DEDUP_REMOVED lines=13> */
[--C-:B------:R-:W-:Y:S02]  /*09f0*/  IMAD.WIDE.U32 R10, R11, 0x4, R4.reuse ;  /* 0x000000040b0a7825 */ /* 0x100fe400078e0004 */
[----:B------:R-:W3:Y:S02]  /*0a00*/  LDG.E R9, desc[UR10][R8.64] ;  /* 0x0000000a08097981 */ /* 0x000ee4000c1e1900 */
[----:B------:R-:W-:Y:S02]  /*0a10*/  IMAD.WIDE.U32 R4, R13, 0x4, R4 ;  /* 0x000000040d047825 */ /* 0x000fe400078e0004 */
[----:B------:R-:W4:Y:S04]  /*0a20*/  LDG.E R11, desc[UR10][R10.64] ;  /* 0x0000000a0a0b7981 */ /* 0x000f28000c1e1900 */
[----:B------:R-:W5:Y:S01]  /*0a30*/  LDG.E R5, desc[UR10][R4.64] ;  /* 0x0000000a04057981 */ /* 0x000f62000c1e1900 */
[----:B------:R-:W-:Y:S01]  /*0a40*/  UIADD3 UR4, UPT, UPT, UR4, 0x4, URZ ;  /* 0x0000000404047890 */ /* 0x000fe2000fffe0ff */
[----:B--2---:R-:W-:-:S04]  /*0a50*/  FADD R16, R16, R7 ;  /* 0x0000000710107221 */ /* 0x004fc80000000000 */
[----:B---3--:R-:W-:-:S04]  /*0a60*/  FADD R16, R16, R9 ;  /* 0x0000000910107221 */ /* 0x008fc80000000000 */
[----:B----4-:R-:W-:-:S04]  /*0a70*/  FADD R16, R16, R11 ;  /* 0x0000000b10107221 */ /* 0x010fc80000000000 */
[----:B-----5:R-:W-:-:S07]  /*0a80*/  FADD R16, R16, R5 ;  /* 0x0000000510107221 */ /* 0x020fce0000000000 */
.L_x_22:
[----:B------:R-:W-:Y:S05]  /*0a90*/  BRA.U !UP1, `(.L_x_18) ;  /* 0x0000000109287547 */ /* 0x000fea000b800000 */
[----:B------:R-:W0:Y:S01]  /*0aa0*/  LDC.64 R6, c[0x0][0x380] ;  /* 0x0000e000ff067b82 */ /* 0x000e220000000a00 */
[----:B------:R-:W-:Y:S01]  /*0ab0*/  IMAD R9, R0, UR4, R3 ;  /* 0x0000000400097c24 */ /* 0x000fe2000f8e0203 */
[----:B------:R-:W-:-:S12]  /*0ac0*/  UIADD3 UR6, UPT, UPT, -UR6, URZ, URZ ;  /* 0x000000ff06067290 */ /* 0x000fd8000fffe1ff */
.L_x_23:
[----:B0-----:R-:W-:-:S06]  /*0ad0*/  IMAD.WIDE.U32 R4, R9, 0x4, R6 ;  /* 0x0000000409047825 */ /* 0x001fcc00078e0006 */
[----:B------:R-:W2:Y:S01]  /*0ae0*/  LDG.E R5, desc[UR10][R4.64] ;  /* 0x0000000a04057981 */ /* 0x000ea2000c1e1900 */
[----:B------:R-:W-:Y:S01]  /*0af0*/  UIADD3 UR6, UPT, UPT, UR6, 0x1, URZ ;  /* 0x0000000106067890 */ /* 0x000fe2000fffe0ff */
[----:B------:R-:W-:-:S03]  /*0b00*/  IADD3 R9, PT, PT, R9, R0, RZ ;  /* 0x0000000009097210 */ /* 0x000fc60007ffe0ff */
[----:B------:R-:W-:Y:S01]  /*0b10*/  UISETP.NE.AND UP0, UPT, UR6, URZ, UPT ;  /* 0x000000ff0600728c */ /* 0x000fe2000bf05270 */
[----:B--2---:R-:W-:-:S08]  /*0b20*/  FADD R16, R5, R16 ;  /* 0x0000001005107221 */ /* 0x004fd00000000000 */
[----:B------:R-:W-:Y:S05]  /*0b30*/  BRA.U UP0, `(.L_x_23) ;  /* 0xfffffffd00e47547 */ /* 0x000fea000b83ffff */
.L_x_18:
[----:B------:R-:W0:Y:S01]  /*0b40*/  LDC.64 R4, c[0x0][0x398] ;  /* 0x0000e600ff047b82 */ /* 0x000e220000000a00 */
[----:B------:R-:W1:Y:S07]  /*0b50*/  LDCU UR4, c[0x0][0x3a0] ;  /* 0x00007400ff0477ac */ /* 0x000e6e0008000800 */
[----:B------:R-:W2:Y:S01]  /*0b60*/  LDC.64 R6, c[0x0][0x388] ;  /* 0x0000e200ff067b82 */ /* 0x000ea20000000a00 */
[----:B0-----:R-:W-:-:S06]  /*0b70*/  IMAD.WIDE.U32 R4, R3, 0x4, R4 ;  /* 0x0000000403047825 */ /* 0x001fcc00078e0004 */
[----:B------:R-:W1:Y:S01]  /*0b80*/  LDG.E R5, desc[UR10][R4.64] ;  /* 0x0000000a04057981 */ /* 0x000e62000c1e1900 */
[----:B--2---:R-:W-:-:S04]  /*0b90*/  IMAD.WIDE.U32 R2, R3, 0x4, R6 ;  /* 0x0000000403027825 */ /* 0x004fc800078e0006 */
[----:B-1----:R-:W-:-:S05]  /*0ba0*/  FFMA R7, -R16, UR4, R5 ;  /* 0x0000000410077c23 */ /* 0x002fca0008000105 */
[----:B------:R-:W-:Y:S01]  /*0bb0*/  STG.E desc[UR10][R2.64], R7 ;  /* 0x0000000702007986 */ /* 0x000fe2000c10190a */
[----:B------:R-:W-:Y:S05]  /*0bc0*/  EXIT ;  /* 0x000000000000794d */ /* 0x000fea0003800000 */
.L_x_24:
        /* <DEDUP_REMOVED lines=11> */
.L_x_94:


//--------------------- .text.compute_delta2      --------------------------
	.section	.text.compute_delta2,"ax",@progbits
	.align	128
        .global         compute_delta2
        .type           compute_delta2,@function
        .size           compute_delta2,(.L_x_95 - compute_delta2)
        .other          compute_delta2,@"STO_CUDA_ENTRY STV_DEFAULT"
compute_delta2:
.text.compute_delta2:
        /* <DEDUP_REMOVED lines=8> */
[----:B------:R-:W0:Y:S01]  /*0080*/  LDC R3, c[0x0][0x398] ;  /* 0x0000e600ff037b82 */ /* 0x000e220000000800 */
[----:B------:R-:W1:Y:S01]  /*0090*/  LDCU.64 UR4, c[0x0][0x358] ;  /* 0x00006b00ff0477ac */ /* 0x000e620008000a00 */
[----:B0-----:R-:W-:-:S13]  /*00a0*/  ISETP.NE.AND P0, PT, R3, RZ, PT ;  /* 0x000000ff0300720c */ /* 0x001fda0003f05270 */
[----:B-1----:R-:W-:Y:S05]  /*00b0*/  @!P0 BRA `(.L_x_25) ;  /* 0x0000000800d88947 */ /* 0x002fea0003800000 */
[C---:B------:R-:W-:Y:S01]  /*00c0*/  ISETP.GE.U32.AND P1, PT, R3.reuse, 0x10, PT ;  /* 0x000000100300780c */ /* 0x040fe20003f26070 */
[----:B------:R-:W-:Y:S01]  /*00d0*/  HFMA2 R2, -RZ, RZ, 0, 0 ;  /* 0x00000000ff027431 */ /* 0x000fe200000001ff */
[----:B------:R-:W-:-:S04]  /*00e0*/  LOP3.LUT R22, R3, 0xf, RZ, 0xc0, !PT ;  /* 0x0000000f03167812 */ /* 0x000fc800078ec0ff */
[----:B------:R-:W-:-:S07]  /*00f0*/  ISETP.NE.AND P0, PT, R22, RZ, PT ;  /* 0x000000ff1600720c */ /* 0x000fce0003f05270 */
[----:B------:R-:W-:Y:S06]  /*0100*/  @!P1 BRA `(.L_x_26) ;  /* 0x0000000400609947 */ /* 0x000fec0003800000 */
[----:B------:R-:W0:Y:S01]  /*0110*/  LDC.64 R4, c[0x0][0x390] ;  /* 0x0000e400ff047b82 */ /* 0x000e220000000a00 */
[----:B------:R-:W-:Y:S01]  /*0120*/  LOP3.LUT R2, R3, 0xfffffff0, RZ, 0xc0, !PT ;  /* 0xfffffff003027812 */ /* 0x000fe200078ec0ff */
[----:B------:R-:W-:-:S03]  /*0130*/  IMAD R9, R0, R3, 0x7 ;  /* 0x0000000700097424 */ /* 0x000fc600078e0203 */
[----:B------:R-:W-:-:S03]  /*0140*/  IADD3 R8, PT, PT, -R2, RZ, RZ ;  /* 0x000000ff02087210 */ /* 0x000fc60007ffe1ff */
[----:B------:R-:W1:Y:S04]  /*0150*/  LDC.64 R6, c[0x0][0x380] ;  /* 0x0000e000ff067b82 */ /* 0x000e680000000a00 */
.L_x_27:
[----:B--2---:R-:W-:-:S05]  /*0160*/  IADD3 R13, PT, PT, R9, -0x7, RZ ;  /* 0xfffffff9090d7810 */ /* 0x004fca0007ffe0ff */
[----:B-1----:R-:W-:-:S05]  /*0170*/  IMAD.WIDE.U32 R10, R13, 0x4, R6 ;  /* 0x000000040d0a7825 */ /* 0x002fca00078e0006 */
[----:B------:R-:W2:Y:S01]  /*0180*/  LDG.E R23, desc[UR4][R10.64] ;  /* 0x000000040a177981 */ /* 0x000ea2000c1e1900 */
[----:B------:R-:W-:Y:S01]  /*0190*/  IADD3 R17, PT, PT, R9, -0x6, RZ ;  /* 0xfffffffa09117810 */ /* 0x000fe20007ffe0ff */
[----:B0-----:R-:W-:-:S04]  /*01a0*/  IMAD.WIDE.U32 R12, R13, 0x4, R4 ;  /* 0x000000040d0c7825 */ /* 0x001fc800078e0004 */
[----:B------:R-:W-:Y:S01]  /*01b0*/  IMAD.WIDE.U32 R14, R17, 0x4, R6 ;  /* 0x00000004110e7825 */ /* 0x000fe200078e0006 */
[----:B------:R-:W-:Y:S01]  /*01c0*/  IADD3 R21, PT, PT, R9, -0x5, RZ ;  /* 0xfffffffb09157810 */ /* 0x000fe20007ffe0ff */
[----:B--2---:R0:W-:Y:S04]  /*01d0*/  STG.E desc[UR4][R12.64], R23 ;  /* 0x000000170c007986 */ /* 0x0041e8000c101904 */
[----:B------:R-:W2:Y:S01]  /*01e0*/  LDG.E R25, desc[UR4][R14.64] ;  /* 0x000000040e197981 */ /* 0x000ea2000c1e1900 */
[----:B------:R-:W-:-:S04]  /*01f0*/  IMAD.WIDE.U32 R16, R17, 0x4, R4 ;  /* 0x0000000411107825 */ /* 0x000fc800078e0004 */
        /* <DEDUP_REMOVED lines=8> */
[----:B0-----:R-:W3:Y:S01]  /*0280*/  LDG.E R23, desc[UR4][R20.64] ;  /* 0x0000000414177981 */ /* 0x001ee2000c1e1900 */
[----:B------:R-:W-:-:S04]  /*0290*/  IMAD.WIDE.U32 R12, R29, 0x4, R4 ;  /* 0x000000041d0c7825 */ /* 0x000fc800078e0004 */
[C---:B------:R-:W-:Y:S01]  /*02a0*/  IMAD.WIDE.U32 R14, R24.reuse, 0x4, R6 ;  /* 0x00000004180e7825 */ /* 0x040fe200078e0006 */
[----:B------:R-:W-:Y:S01]  /*02b0*/  IADD3 R29, PT, PT, R9, -0x2, RZ ;  /* 0xfffffffe091d7810 */ /* 0x000fe20007ffe0ff */
[----:B---3--:R0:W-:Y:S04]  /*02c0*/  STG.E desc[UR4][R12.64], R23 ;  /* 0x000000170c007986 */ /* 0x0081e8000c101904 */
[----:B-1----:R-:W3:Y:S01]  /*02d0*/  LDG.E R25, desc[UR4][R14.64] ;  /* 0x000000040e197981 */ /* 0x002ee2000c1e1900 */
[----:B------:R-:W-:-:S04]  /*02e0*/  IMAD.WIDE.U32 R16, R24, 0x4, R4 ;  /* 0x0000000418107825 */ /* 0x000fc800078e0004 */
[----:B------:R-:W-:Y:S01]  /*02f0*/  IMAD.WIDE.U32 R18, R29, 0x4, R6 ;  /* 0x000000041d127825 */ /* 0x000fe200078e0006 */
[----:B------:R-:W-:Y:S01]  /*0300*/  IADD3 R24, PT, PT, R9, -0x1, RZ ;  /* 0xffffffff09187810 */ /* 0x000fe20007ffe0ff */
[----:B---3--:R1:W-:Y:S04]  /*0310*/  STG.E desc[UR4][R16.64], R25 ;  /* 0x0000001910007986 */ /* 0x0083e8000c101904 */
[----:B--2---:R-:W2:Y:S01]  /*0320*/  LDG.E R27, desc[UR4][R18.64] ;  /* 0x00000004121b7981 */ /* 0x004ea2000c1e1900 */
[----:B------:R-:W-:-:S04]  /*0330*/  IMAD.WIDE.U32 R10, R29, 0x4, R4 ;  /* 0x000000041d0a7825 */ /* 0x000fc800078e0004 */
[C---:B------:R-:W-:Y:S01]  /*0340*/  IMAD.WIDE.U32 R20, R24.reuse, 0x4, R6 ;  /* 0x0000000418147825 */ /* 0x040fe200078e0006 */
[----:B--2---:R2:W-:Y:S04]  /*0350*/  STG.E desc[UR4][R10.64], R27 ;  /* 0x0000001b0a007986 */ /* 0x0045e8000c101904 */
[----:B0-----:R-:W3:Y:S01]  /*0360*/  LDG.E R23, desc[UR4][R20.64] ;  /* 0x0000000414177981 */ /* 0x001ee2000c1e1900 */
[----:B------:R-:W-:-:S04]  /*0370*/  IMAD.WIDE.U32 R12, R24, 0x4, R4 ;  /* 0x00000004180c7825 */ /* 0x000fc800078e0004 */
[C---:B------:R-:W-:Y:S01]  /*0380*/  IMAD.WIDE.U32 R14, R9.reuse, 0x4, R6 ;  /* 0x00000004090e7825 */ /* 0x040fe200078e0006 */
[C---:B-1----:R-:W-:Y:S01]  /*0390*/  IADD3 R25, PT, PT, R9.reuse, 0x1, RZ ;  /* 0x0000000109197810 */ /* 0x042fe20007ffe0ff */
[----:B---3--:R0:W-:Y:S04]  /*03a0*/  STG.E desc[UR4][R12.64], R23 ;  /* 0x000000170c007986 */ /* 0x0081e8000c101904 */
[----:B------:R-:W3:Y:S01]  /*03b0*/  LDG.E R29, desc[UR4][R14.64] ;  /* 0x000000040e1d7981 */ /* 0x000ee2000c1e1900 */
[----:B------:R-:W-:-:S04]  /*03c0*/  IMAD.WIDE.U32 R16, R9, 0x4, R4 ;  /* 0x0000000409107825 */ /* 0x000fc800078e0004 */
[----:B------:R-:W-:Y:S01]  /*03d0*/  IMAD.WIDE.U32 R18, R25, 0x4, R6 ;  /* 0x0000000419127825 */ /* 0x000fe200078e0006 */
[----:B--2---:R-:W-:Y:S01]  /*03e0*/  IADD3 R27, PT, PT, R9, 0x2, RZ ;  /* 0x00000002091b7810 */ /* 0x004fe20007ffe0ff */
[----:B---3--:R1:W-:Y:S04]  /*03f0*/  STG.E desc[UR4][R16.64], R29 ;  /* 0x0000001d10007986 */ /* 0x0083e8000c101904 */
[----:B------:R-:W2:Y:S01]  /*0400*/  LDG.E R24, desc[UR4][R18.64] ;  /* 0x0000000412187981 */ /* 0x000ea2000c1e1900 */
[----:B------:R-:W-:-:S04]  /*0410*/  IMAD.WIDE.U32 R10, R25, 0x4, R4 ;  /* 0x00000004190a7825 */ /* 0x000fc800078e0004 */
[----:B------:R-:W-:Y:S01]  /*0420*/  IMAD.WIDE.U32 R20, R27, 0x4, R6 ;  /* 0x000000041b147825 */ /* 0x000fe200078e0006 */
[----:B------:R-:W-:Y:S01]  /*0430*/  IADD3 R25, PT, PT, R9, 0x3, RZ ;  /* 0x0000000309197810 */ /* 0x000fe20007ffe0ff */
[----:B--2---:R2:W-:Y:S04]  /*0440*/  STG.E desc[UR4][R10.64], R24 ;  /* 0x000000180a007986 */ /* 0x0045e8000c101904 */
[----:B0-----:R-:W3:Y:S01]  /*0450*/  LDG.E R23, desc[UR4][R20.64] ;  /* 0x0000000414177981 */ /* 0x001ee2000c1e1900 */
[----:B------:R-:W-:-:S04]  /*0460*/  IMAD.WIDE.U32 R12, R27, 0x4, R4 ;  /* 0x000000041b0c7825 */ /* 0x000fc800078e0004 */
[----:B------:R-:W-:Y:S01]  /*0470*/  IMAD.WIDE.U32 R14, R25, 0x4, R6 ;  /* 0x00000004190e7825 */ /* 0x000fe200078e0006 */
[----:B-1----:R-:W-:Y:S01]  /*0480*/  IADD3 R29, PT, PT, R9, 0x4, RZ ;  /* 0x00000004091d7810 */ /* 0x002fe20007ffe0ff */
        /* <DEDUP_REMOVED lines=8> */
[C---:B------:R-:W-:Y:S01]  /*0510*/  IMAD.WIDE.U32 R20, R24.reuse, 0x4, R6 ;  /* 0x0000000418147825 */ /* 0x040fe200078e0006 */
[----:B0-----:R-:W-:Y:S01]  /*0520*/  IADD3 R23, PT, PT, R9, 0x6, RZ ;  /* 0x0000000609177810 */ /* 0x001fe20007ffe0ff */
[----:B--2---:R0:W-:Y:S04]  /*0530*/  STG.E desc[UR4][R10.64], R25 ;  /* 0x000000190a007986 */ /* 0x0041e8000c101904 */
[----:B------:R-:W2:Y:S01]  /*0540*/  LDG.E R29, desc[UR4][R20.64] ;  /* 0x00000004141d7981 */ /* 0x000ea2000c1e1900 */
[----:B------:R-:W-:-:S04]  /*0550*/  IMAD.WIDE.U32 R12, R24, 0x4, R4 ;  /* 0x00000004180c7825 */ /* 0x000fc800078e0004 */
[----:B------:R-:W-:Y:S01]  /*0560*/  IMAD.WIDE.U32 R14, R23, 0x4, R6 ;  /* 0x00000004170e7825 */ /* 0x000fe200078e0006 */
[----:B-1----:R-:W-:Y:S01]  /*0570*/  IADD3 R27, PT, PT, R9, 0x7, RZ ;  /* 0x00000007091b7810 */ /* 0x002fe20007ffe0ff */
[----:B--2---:R1:W-:Y:S04]  /*0580*/  STG.E desc[UR4][R12.64], R29 ;  /* 0x0000001d0c007986 */ /* 0x0043e8000c101904 */
[----:B------:R-:W2:Y:S01]  /*0590*/  LDG.E R15, desc[UR4][R14.64] ;  /* 0x000000040e0f7981 */ /* 0x000ea2000c1e1900 */
[----:B------:R-:W-:-:S04]  /*05a0*/  IMAD.WIDE.U32 R16, R23, 0x4, R4 ;  /* 0x0000000417107825 */ /* 0x000fc800078e0004 */
[----:B------:R-:W-:Y:S01]  /*05b0*/  IMAD.WIDE.U32 R18, R27, 0x4, R6 ;  /* 0x000000041b127825 */ /* 0x000fe200078e0006 */
[----:B------:R-:W-:Y:S01]  /*05c0*/  IADD3 R23, PT, PT, R9, 0x8, RZ ;  /* 0x0000000809177810 */ /* 0x000fe20007ffe0ff */
[----:B--2---:R2:W-:Y:S04]  /*05d0*/  STG.E desc[UR4][R16.64], R15 ;  /* 0x0000000f10007986 */ /* 0x0045e8000c101904 */
[----:B------:R-:W3:Y:S01]  /*05e0*/  LDG.E R19, desc[UR4][R18.64] ;  /* 0x0000000412137981 */ /* 0x000ee2000c1e1900 */
[----:B0-----:R-:W-:-:S04]  /*05f0*/  IMAD.WIDE.U32 R10, R27, 0x4, R4 ;  /* 0x000000041b0a7825 */ /* 0x001fc800078e0004 */
[----:B------:R-:W-:Y:S01]  /*0600*/  IMAD.WIDE.U32 R20, R23, 0x4, R6 ;  /* 0x0000000417147825 */ /* 0x000fe200078e0006 */
[----:B------:R-:W-:-:S04]  /*0610*/  IADD3 R8, PT, PT, R8, 0x10, RZ ;  /* 0x0000001008087810 */ /* 0x000fc80007ffe0ff */
[----:B------:R-:W-:Y:S01]  /*0620*/  ISETP.NE.AND P1, PT, R8, RZ, PT ;  /* 0x000000ff0800720c */ /* 0x000fe20003f25270 */
[----:B---3--:R2:W-:Y:S04]  /*0630*/  STG.E desc[UR4][R10.64], R19 ;  /* 0x000000130a007986 */ /* 0x0085e8000c101904 */
[----:B------:R-:W3:Y:S01]  /*0640*/  LDG.E R21, desc[UR4][R20.64] ;  /* 0x0000000414157981 */ /* 0x000ee2000c1e1900 */
[----:B-1----:R-:W-:Y:S01]  /*0650*/  IMAD.WIDE.U32 R12, R23, 0x4, R4 ;  /* 0x00000004170c7825 */ /* 0x002fe200078e0004 */
[----:B------:R-:W-:-:S04]  /*0660*/  IADD3 R9, PT, PT, R9, 0x10, RZ ;  /* 0x0000001009097810 */ /* 0x000fc80007ffe0ff */
[----:B---3--:R2:W-:Y:S02]  /*0670*/  STG.E desc[UR4][R12.64], R21 ;  /* 0x000000150c007986 */ /* 0x0085e4000c101904 */
[----:B------:R-:W-:Y:S05]  /*0680*/  @P1 BRA `(.L_x_27) ;  /* 0xfffffff800b41947 */ /* 0x000fea000383ffff */
.L_x_26:
[----:B------:R-:W-:Y:S05]  /*0690*/  @!P0 BRA `(.L_x_25) ;  /* 0x0000000400608947 */ /* 0x000fea0003800000 */
[----:B------:R-:W-:Y:S02]  /*06a0*/  ISETP.GE.U32.AND P0, PT, R22, 0x8, PT ;  /* 0x000000081600780c */ /* 0x000fe40003f06070 */
[----:B------:R-:W-:-:S04]  /*06b0*/  LOP3.LUT R8, R3, 0x7, RZ, 0xc0, !PT ;  /* 0x0000000703087812 */ /* 0x000fc800078ec0ff */
[----:B------:R-:W-:-:S07]  /*06c0*/  ISETP.NE.AND P1, PT, R8, RZ, PT ;  /* 0x000000ff0800720c */ /* 0x000fce0003f25270 */
[----:B------:R-:W-:Y:S06]  /*06d0*/  @!P0 BRA `(.L_x_28) ;  /* 0x0000000000ac8947 */ /* 0x000fec0003800000 */
[----:B------:R-:W2:Y:S01]  /*06e0*/  LDC.64 R4, c[0x0][0x380] ;  /* 0x0000e000ff047b82 */ /* 0x000ea20000000a00 */
[----:B------:R-:W-:-:S07]  /*06f0*/  IMAD R9, R0, R3, R2 ;  /* 0x0000000300097224 */ /* 0x000fce00078e0202 */
[----:B------:R-:W0:Y:S01]  /*0700*/  LDC.64 R6, c[0x0][0x390] ;  /* 0x0000e400ff067b82 */ /* 0x000e220000000a00 */
[----:B--2---:R-:W-:-:S05]  /*0710*/  IMAD.WIDE.U32 R10, R9, 0x4, R4 ;  /* 0x00000004090a7825 */ /* 0x004fca00078e0004 */
[----:B------:R-:W2:Y:S01]  /*0720*/  LDG.E R23, desc[UR4][R10.64] ;  /* 0x000000040a177981 */ /* 0x000ea2000c1e1900 */
[C---:B------:R-:W-:Y:S01]  /*0730*/  IADD3 R17, PT, PT, R9.reuse, 0x1, RZ ;  /* 0x0000000109117810 */ /* 0x040fe20007ffe0ff */
[----:B0-----:R-:W-:-:S04]  /*0740*/  IMAD.WIDE.U32 R12, R9, 0x4, R6 ;  /* 0x00000004090c7825 */ /* 0x001fc800078e0006 */
[----:B------:R-:W-:Y:S01]  /*0750*/  IMAD.WIDE.U32 R14, R17, 0x4, R4 ;  /* 0x00000004110e7825 */ /* 0x000fe200078e0004 */
[----:B------:R-:W-:Y:S01]  /*0760*/  IADD3 R21, PT, PT, R9, 0x2, RZ ;  /* 0x0000000209157810 */ /* 0x000fe20007ffe0ff */
[----:B--2---:R0:W-:Y:S04]  /*0770*/  STG.E desc[UR4][R12.64], R23 ;  /* 0x000000170c007986 */ /* 0x0041e8000c101904 */
[----:B------:R-:W2:Y:S01]  /*0780*/  LDG.E R25, desc[UR4][R14.64] ;  /* 0x000000040e197981 */ /* 0x000ea2000c1e1900 */
[----:B------:R-:W-:-:S04]  /*0790*/  IMAD.WIDE.U32 R16, R17, 0x4, R6 ;  /* 0x0000000411107825 */ /* 0x000fc800078e0006 */
        /* <DEDUP_REMOVED lines=8> */
[----:B0-----:R-:W3:Y:S01]  /*0820*/  LDG.E R23, desc[UR4][R20.64] ;  /* 0x0000000414177981 */ /* 0x001ee2000c1e1900 */
[----:B------:R-:W-:-:S04]  /*0830*/  IMAD.WIDE.U32 R12, R29, 0x4, R6 ;  /* 0x000000041d0c7825 */ /* 0x000fc800078e0006 */
[C---:B------:R-:W-:Y:S01]  /*0840*/  IMAD.WIDE.U32 R14, R22.reuse, 0x4, R4 ;  /* 0x00000004160e7825 */ /* 0x040fe200078e0004 */
        /* <DEDUP_REMOVED lines=12> */
[----:B------:R-:W2:Y:S01]  /*0910*/  LDG.E R21, desc[UR4][R20.64] ;  /* 0x0000000414157981 */ /* 0x000ea2000c1e1900 */
[----:B0-----:R-:W-:-:S04]  /*0920*/  IMAD.WIDE.U32 R12, R27, 0x4, R6 ;  /* 0x000000041b0c7825 */ /* 0x001fc800078e0006 */
[C---:B------:R-:W-:Y:S01]  /*0930*/  IMAD.WIDE.U32 R4, R9.reuse, 0x4, R4 ;  /* 0x0000000409047825 */ /* 0x040fe200078e0004 */
[----:B--2---:R1:W-:Y:S05]  /*0940*/  STG.E desc[UR4][R12.64], R21 ;  /* 0x000000150c007986 */ /* 0x0043ea000c101904 */
[----:B------:R-:W2:Y:S01]  /*0950*/  LDG.E R5, desc[UR4][R4.64] ;  /* 0x0000000404057981 */ /* 0x000ea2000c1e1900 */
[----:B------:R-:W-:Y:S01]  /*0960*/  IMAD.WIDE.U32 R6, R9, 0x4, R6 ;  /* 0x0000000409067825 */ /* 0x000fe200078e0006 */
[----:B------:R-:W-:-:S04]  /*0970*/  IADD3 R2, PT, PT, R2, 0x8, RZ ;  /* 0x0000000802027810 */ /* 0x000fc80007ffe0ff */
[----:B--2---:R1:W-:Y:S03]  /*0980*/  STG.E desc[UR4][R6.64], R5 ;  /* 0x0000000506007986 */ /* 0x0043e6000c101904 */
.L_x_28:
[----:B------:R-:W-:Y:S05]  /*0990*/  @!P1 BRA `(.L_x_25) ;  /* 0x0000000000a09947 */ /* 0x000fea0003800000 */
[----:B------:R-:W-:Y:S02]  /*09a0*/  ISETP.GE.U32.AND P0, PT, R8, 0x4, PT ;  /* 0x000000040800780c */ /* 0x000fe40003f06070 */
[----:B------:R-:W-:-:S04]  /*09b0*/  LOP3.LUT R4, R3, 0x3, RZ, 0xc0, !PT ;  /* 0x0000000303047812 */ /* 0x000fc800078ec0ff */
[----:B------:R-:W-:-:S07]  /*09c0*/  ISETP.NE.AND P1, PT, R4, RZ, PT ;  /* 0x000000ff0400720c */ /* 0x000fce0003f25270 */
[----:B------:R-:W-:Y:S06]  /*09d0*/  @!P0 BRA `(.L_x_29) ;  /* 0x00000000005c8947 */ /* 0x000fec0003800000 */
[----:B------:R-:W0:Y:S01]  /*09e0*/  LDC.64 R8, c[0x0][0x380] ;  /* 0x0000e000ff087b82 */ /* 0x000e220000000a00 */
[----:B-12---:R-:W-:-:S07]  /*09f0*/  IMAD R21, R0, R3, R2 ;  /* 0x0000000300157224 */ /* 0x006fce00078e0202 */
[----:B------:R-:W1:Y:S01]  /*0a00*/  LDC.64 R6, c[0x0][0x390] ;  /* 0x0000e400ff067b82 */ /* 0x000e620000000a00 */
[----:B0-----:R-:W-:-:S05]  /*0a10*/  IMAD.WIDE.U32 R10, R21, 0x4, R8 ;  /* 0x00000004150a7825 */ /* 0x001fca00078e0008 */
[----:B------:R-:W2:Y:S01]  /*0a20*/  LDG.E R5, desc[UR4][R10.64] ;  /* 0x000000040a057981 */ /* 0x000ea2000c1e1900 */
[C---:B------:R-:W-:Y:S01]  /*0a30*/  IADD3 R17, PT, PT, R21.reuse, 0x1, RZ ;  /* 0x0000000115117810 */ /* 0x040fe20007ffe0ff */
[----:B-1----:R-:W-:-:S04]  /*0a40*/  IMAD.WIDE.U32 R12, R21, 0x4, R6 ;  /* 0x00000004150c7825 */ /* 0x002fc800078e0006 */
        /* <DEDUP_REMOVED lines=10> */
[C---:B------:R-:W-:Y:S01]  /*0af0*/  IMAD.WIDE.U32 R8, R21.reuse, 0x4, R8 ;  /* 0x0000000415087825 */ /* 0x040fe200078e0008 */
[----:B--2---:R0:W-:Y:S05]  /*0b00*/  STG.E desc[UR4][R10.64], R19 ;  /* 0x000000130a007986 */ /* 0x0041ea000c101904 */
[----:B------:R-:W2:Y:S01]  /*0b10*/  LDG.E R9, desc[UR4][R8.64] ;  /* 0x0000000408097981 */ /* 0x000ea2000c1e1900 */
[----:B------:R-:W-:Y:S01]  /*0b20*/  IMAD.WIDE.U32 R6, R21, 0x4, R6 ;  /* 0x0000000415067825 */ /* 0x000fe200078e0006 */
[----:B------:R-:W-:-:S04]  /*0b30*/  IADD3 R2, PT, PT, R2, 0x4, RZ ;  /* 0x0000000402027810 */ /* 0x000fc80007ffe0ff */
[----:B--2---:R0:W-:Y:S03]  /*0b40*/  STG.E desc[UR4][R6.64], R9 ;  /* 0x0000000906007986 */ /* 0x0041e6000c101904 */
.L_x_29:
[----:B------:R-:W-:Y:S05]  /*0b50*/  @!P1 BRA `(.L_x_25) ;  /* 0x0000000000309947 */ /* 0x000fea0003800000 */
[----:B012---:R-:W0:Y:S01]  /*0b60*/  LDC.64 R10, c[0x0][0x390] ;  /* 0x0000e400ff0a7b82 */ /* 0x007e220000000a00 */
[----:B------:R-:W-:Y:S01]  /*0b70*/  IMAD R13, R0, R3, R2 ;  /* 0x00000003000d7224 */ /* 0x000fe200078e0202 */
[----:B------:R-:W-:-:S06]  /*0b80*/  IADD3 R2, PT, PT, -R4, RZ, RZ ;  /* 0x000000ff04027210 */ /* 0x000fcc0007ffe1ff */
[----:B------:R-:W1:Y:S02]  /*0b90*/  LDC.64 R8, c[0x0][0x380] ;  /* 0x0000e000ff087b82 */ /* 0x000e640000000a00 */
.L_x_30:
[----:B-1-3--:R-:W-:-:S06]  /*0ba0*/  IMAD.WIDE.U32 R4, R13, 0x4, R8 ;  /* 0x000000040d047825 */ /* 0x00afcc00078e0008 */
[----:B------:R-:W2:Y:S01]  /*0bb0*/  LDG.E R5, desc[UR4][R4.64] ;  /* 0x0000000404057981 */ /* 0x000ea2000c1e1900 */
[----:B------:R-:W-:Y:S01]  /*0bc0*/  IADD3 R2, PT, PT, R2, 0x1, RZ ;  /* 0x0000000102027810 */ /* 0x000fe20007ffe0ff */
[C---:B0-----:R-:W-:Y:S01]  /*0bd0*/  IMAD.WIDE.U32 R6, R13.reuse, 0x4, R10 ;  /* 0x000000040d067825 */ /* 0x041fe200078e000a */
[----:B------:R-:W-:Y:S02]  /*0be0*/  IADD3 R13, PT, PT, R13, 0x1, RZ ;  /* 0x000000010d0d7810 */ /* 0x000fe40007ffe0ff */
[----:B------:R-:W-:Y:S02]  /*0bf0*/  ISETP.NE.AND P0, PT, R2, RZ, PT ;  /* 0x000000ff0200720c */ /* 0x000fe40003f05270 */
[----:B--2---:R3:W-:Y:S11]  /*0c00*/  STG.E desc[UR4][R6.64], R5 ;  /* 0x0000000506007986 */ /* 0x0047f6000c101904 */
[----:B------:R-:W-:Y:S05]  /*0c10*/  @P0 BRA `(.L_x_30) ;  /* 0xfffffffc00e00947 */ /* 0x000fea000383ffff */
.L_x_25:
[----:B01-3--:R-:W0:Y:S08]  /*0c20*/  LDC.64 R4, c[0x0][0x388] ;  /* 0x0000e200ff047b82 */ /* 0x00be300000000a00 */
[----:B------:R-:W1:Y:S01]  /*0c30*/  LDC.64 R6, c[0x0][0x390] ;  /* 0x0000e400ff067b82 */ /* 0x000e620000000a00 */
[----:B0-----:R-:W-:-:S06]  /*0c40*/  IMAD.WIDE.U32 R4, R0, 0x4, R4 ;  /* 0x0000000400047825 */ /* 0x001fcc00078e0004 */
[----:B------:R-:W3:Y:S02]  /*0c50*/  LDG.E R4, desc[UR4][R4.64] ;  /* 0x0000000404047981 */ /* 0x000ee4000c1e1900 */
[----:B---3--:R-:W-:-:S04]  /*0c60*/  IMAD R3, R0, R3, R4 ;  /* 0x0000000300037224 */ /* 0x008fc800078e0204 */
[----:B-1----:R-:W-:-:S05]  /*0c70*/  IMAD.WIDE.U32 R2, R3, 0x4, R6 ;  /* 0x0000000403027825 */ /* 0x002fca00078e0006 */
[----:B------:R-:W3:Y:S02]  /*0c80*/  LDG.E R0, desc[UR4][R2.64] ;  /* 0x0000000402007981 */ /* 0x000ee4000c1e1900 */
[----:B---3--:R-:W-:-:S05]  /*0c90*/  FADD R7, R0, -1 ;  /* 0xbf80000000077421 */ /* 0x008fca0000000000 */
[----:B------:R-:W-:Y:S01]  /*0ca0*/  STG.E desc[UR4][R2.64], R7 ;  /* 0x0000000702007986 */ /* 0x000fe2000c101904 */
[----:B------:R-:W-:Y:S05]  /*0cb0*/  EXIT ;  /* 0x000000000000794d */ /* 0x000fea0003800000 */
.L_x_31:
        /* <DEDUP_REMOVED lines=12> */
.L_x_95:


//--------------------- .text.softmax             --------------------------
	.section	.text.softmax,"ax",@progbits
	.align	128
        .global         softmax
        .type           softmax,@function
        .size           softmax,(.L_x_88 - softmax)
        .other          softmax,@"STO_CUDA_ENTRY STV_DEFAULT"
softmax:
.text.softmax:
[----:B------:R-:W-:Y:S01]  /*0000*/  LDC R1, c[0x0][0x37c] ;  /* 0x0000df00ff017b82 */ /* 0x000fe20000000800 */
[----:B------:R-:W0:Y:S07]  /*0010*/  S2R R3, SR_TID.X ;  /* 0x0000000000037919 */ /* 0x000e2e0000002100 */
[----:B------:R-:W1:Y:S01]  /*0020*/  LDC R5, c[0x0][0x364] ;  /* 0x0000d900ff057b82 */ /* 0x000e620000000800 */
[----:B------:R-:W2:Y:S01]  /*0030*/  LDCU.64 UR6, c[0x0][0x390] ;  /* 0x00007200ff0677ac */ /* 0x000ea20008000a00 */
[----:B------:R-:W1:Y:S06]  /*0040*/  S2R R4, SR_TID.Y ;  /* 0x0000000000047919 */ /* 0x000e6c0000002200 */
[----:B------:R-:W0:Y:S08]  /*0050*/  S2UR UR5, SR_CTAID.X ;  /* 0x00000000000579c3 */ /* 0x000e300000002500 */
[----:B------:R-:W0:Y:S08]  /*0060*/  LDC R0, c[0x0][0x360] ;  /* 0x0000d800ff007b82 */ /* 0x000e300000000800 */
[----:B------:R-:W1:Y:S01]  /*0070*/  S2UR UR4, SR_CTAID.Y ;  /* 0x00000000000479c3 */ /* 0x000e620000002600 */
[----:B0-----:R-:W-:-:S05]  /*0080*/  IMAD R0, R0, UR5, R3 ;  /* 0x0000000500007c24 */ /* 0x001fca000f8e0203 */
[----:B--2---:R-:W-:Y:S01]  /*0090*/  ISETP.GE.AND P0, PT, R0, UR7, PT ;  /* 0x0000000700007c0c */ /* 0x004fe2000bf06270 */
[----:B-1----:R-:W-:-:S05]  /*00a0*/  IMAD R5, R5, UR4, R4 ;  /* 0x0000000405057c24 */ /* 0x002fca000f8e0204 */
[----:B------:R-:W-:-:S13]  /*00b0*/  ISETP.GE.OR P0, PT, R5, UR6, P0 ;  /* 0x0000000605007c0c */ /* 0x000fda0008706670 */
[----:B------:R-:W-:Y:S05]  /*00c0*/  @P0 EXIT ;  /* 0x000000000000094d */ /* 0x000fea0003800000 */
[----:B------:R-:W0:Y:S01]  /*00d0*/  S2UR UR5, SR_CgaCtaId ;  /* 0x00000000000579c3 */ /* 0x000e220000008800 */
[----:B------:R-:W-:Y:S01]  /*00e0*/  ISETP.NE.AND P0, PT, R3, RZ, PT ;  /* 0x000000ff0300720c */ /* 0x000fe20003f05270 */
[----:B------:R-:W-:Y:S01]  /*00f0*/  UMOV UR4, 0x400 ;  /* 0x0000040000047882 */ /* 0x000fe20000000000 */
[----:B------:R-:W1:Y:S01]  /*0100*/  LDCU.64 UR8, c[0x0][0x358] ;  /* 0x00006b00ff0877ac */ /* 0x000e620008000a00 */
[----:B------:R-:W-:Y:S01]  /*0110*/  BSSY.RECONVERGENT B0, `(.L_x_32) ;  /* 0x00000ca000007945 */ /* 0x000fe20003800200 */
[----:B0-----:R-:W-:-:S06]  /*0120*/  ULEA UR4, UR5, UR4, 0x18 ;  /* 0x0000000405047291 */ /* 0x001fcc000f8ec0ff */
[----:B------:R-:W-:-:S03]  /*0130*/  LEA R4, R4, UR4, 0x2 ;  /* 0x0000000404047c11 */ /* 0x000fc6000f8e10ff */
[----:B-1----:R-:W-:Y:S05]  /*0140*/  @P0 BRA `(.L_x_33) ;  /* 0x0000000c00180947 */ /* 0x002fea0003800000 */
[----:B------:R-:W-:Y:S01]  /*0150*/  UISETP.GE.AND UP0, UPT, UR7, 0x1, UPT ;  /* 0x000000010700788c */ /* 0x000fe2000bf06270 */
[----:B------:R-:W-:-:S08]  /*0160*/  HFMA2 R11, -RZ, RZ, 0, 0 ;  /* 0x00000000ff0b7431 */ /* 0x000fd000000001ff */
[----:B------:R-:W-:Y:S05]  /*0170*/  BRA.U !UP0, `(.L_x_34) ;  /* 0x0000000d08087547 */ /* 0x000fea000b800000 */
[----:B------:R-:W-:Y:S02]  /*0180*/  UISETP.GE.U32.AND UP1, UPT, UR7, 0x8, UPT ;  /* 0x000000080700788c */ /* 0x000fe4000bf26070 */
[----:B------:R-:W-:Y:S01]  /*0190*/  IMAD R6, R5, UR7, RZ ;  /* 0x0000000705067c24 */ /* 0x000fe2000f8e02ff */
[----:B------:R-:W-:Y:S01]  /*01a0*/  ULOP3.LUT UR5, UR7, 0x7, URZ, 0xc0, !UPT ;  /* 0x0000000707057892 */ /* 0x000fe2000f8ec0ff */
[----:B------:R-:W-:Y:S01]  /*01b0*/  MOV R11, RZ ;  /* 0x000000ff000b7202 */ /* 0x000fe20000000f00 */
[----:B------:R-:W-:Y:S02]  /*01c0*/  UMOV UR4, URZ ;  /* 0x000000ff00047c82 */ /* 0x000fe40008000000 */
[----:B------:R-:W-:Y:S02]  /*01d0*/  UISETP.NE.AND UP0, UPT, UR5, URZ, UPT ;  /* 0x000000ff0500728c */ /* 0x000fe4000bf05270 */
[----:B------:R-:W-:Y:S09]  /*01e0*/  BRA.U !UP1, `(.L_x_35) ;  /* 0x0000000509587547 */ /* 0x000ff2000b800000 */
[----:B------:R-:W0:Y:S01]  /*01f0*/  LDC.64 R2, c[0x0][0x380] ;  /* 0x0000e000ff027b82 */ /* 0x000e220000000a00 */
[----:B------:R-:W-:Y:S01]  /*0200*/  ULOP3.LUT UR4, UR7, 0x7ffffff8, URZ, 0xc0, !UPT ;  /* 0x7ffffff807047892 */ /* 0x000fe2000f8ec0ff */
[----:B------:R-:W-:-:S03]  /*0210*/  MOV R11, RZ ;  /* 0x000000ff000b7202 */ /* 0x000fc60000000f00 */
[----:B------:R-:W-:Y:S01]  /*0220*/  UIADD3 UR6, UPT, UPT, -UR4, URZ, URZ ;  /* 0x000000ff04067290 */ /* 0x000fe2000fffe1ff */
[----:B0-----:R-:W-:-:S03]  /*0230*/  IMAD.WIDE.U32 R2, R6, 0x4, R2 ;  /* 0x0000000406027825 */ /* 0x001fc600078e0002 */
[----:B------:R-:W-:-:S04]  /*0240*/  IADD3 R2, P0, PT, R2, 0x10, RZ ;  /* 0x0000001002027810 */ /* 0x000fc80007f1e0ff */
[----:B------:R-:W-:-:S09]  /*0250*/  IADD3.X R3, PT, PT, RZ, R3, RZ, P0, !PT ;  /* 0x00000003ff037210 */ /* 0x000fd200007fe4ff */
.L_x_36:
[----:B------:R-:W2:Y:S04]  /*0260*/  LDG.E R12, desc[UR8][R2.64+-0x10] ;  /* 0xfffff008020c7981 */ /* 0x000ea8000c1e1900 */
[----:B------:R-:W3:Y:S04]  /*0270*/  LDG.E R26, desc[UR8][R2.64+-0xc] ;  /* 0xfffff408021a7981 */ /* 0x000ee8000c1e1900 */
[----:B------:R-:W4:Y:S04]  /*0280*/  LDG.E R20, desc[UR8][R2.64+-0x8] ;  /* 0xfffff80802147981 */ /* 0x000f28000c1e1900 */
[----:B------:R-:W5:Y:S04]  /*0290*/  LDG.E R18, desc[UR8][R2.64+-0x4] ;  /* 0xfffffc0802127981 */ /* 0x000f68000c1e1900 */
[----:B------:R-:W5:Y:S04]  /*02a0*/  LDG.E R24, desc[UR8][R2.64] ;  /* 0x0000000802187981 */ /* 0x000f68000c1e1900 */
[----:B------:R-:W5:Y:S04]  /*02b0*/  LDG.E R22, desc[UR8][R2.64+0x4] ;  /* 0x0000040802167981 */ /* 0x000f68000c1e1900 */
[----:B------:R-:W5:Y:S04]  /*02c0*/  LDG.E R10, desc[UR8][R2.64+0x8] ;  /* 0x00000808020a7981 */ /* 0x000f68000c1e1900 */
[----:B------:R0:W5:Y:S01]  /*02d0*/  LDG.E R9, desc[UR8][R2.64+0xc] ;  /* 0x00000c0802097981 */ /* 0x000162000c1e1900 */
[----:B------:R-:W-:Y:S01]  /*02e0*/  HFMA2 R19, -RZ, RZ, 0.96630859375, -0.0022525787353515625 ;  /* 0x3bbb989dff137431 */ /* 0x000fe200000001ff */
[----:B------:R-:W-:Y:S01]  /*02f0*/  MOV R16, 0x437c0000 ;  /* 0x437c000000107802 */ /* 0x000fe20000000f00 */
[----:B------:R-:W-:-:S04]  /*0300*/  UIADD3 UR6, UPT, UPT, UR6, 0x8, URZ ;  /* 0x0000000806067890 */ /* 0x000fc8000fffe0ff */
[----:B------:R-:W-:Y:S01]  /*0310*/  UISETP.NE.AND UP1, UPT, UR6, URZ, UPT ;  /* 0x000000ff0600728c */ /* 0x000fe2000bf25270 */
[----:B0-----:R-:W-:-:S04]  /*0320*/  IADD3 R2, P0, PT, R2, 0x20, RZ ;  /* 0x0000002002027810 */ /* 0x001fc80007f1e0ff */
[----:B------:R-:W-:Y:S01]  /*0330*/  IADD3.X R3, PT, PT, RZ, R3, RZ, P0, !PT ;  /* 0x00000003ff037210 */ /* 0x000fe200007fe4ff */
[----:B--2---:R-:W-:-:S04]  /*0340*/  FFMA.SAT R7, R12, R19, 0.5 ;  /* 0x3f0000000c077423 */ /* 0x004fc80000002013 */
[-C--:B------:R-:W-:Y:S01]  /*0350*/  FFMA.RM R14, R7, R16.reuse, 12582913 ;  /* 0x4b400001070e7423 */ /* 0x080fe20000004010 */
[-C--:B---3--:R-:W-:Y:S01]  /*0360*/  FFMA.SAT R13, R26, R19.reuse, 0.5 ;  /* 0x3f0000001a0d7423 */ /* 0x088fe20000002013 */
[-C--:B----4-:R-:W-:Y:S02]  /*0370*/  FFMA.SAT R15, R20, R19.reuse, 0.5 ;  /* 0x3f000000140f7423 */ /* 0x090fe40000002013 */
[----:B------:R-:W-:Y:S01]  /*0380*/  FADD R7, R14, -12583039 ;  /* 0xcb40007f0e077421 */ /* 0x000fe20000000000 */
[-C--:B------:R-:W-:Y:S01]  /*0390*/  FFMA.RM R13, R13, R16.reuse, 12582913 ;  /* 0x4b4000010d0d7423 */ /* 0x080fe20000004010 */
[-C--:B------:R-:W-:Y:S02]  /*03a0*/  FFMA.RM R8, R15, R16.reuse, 12582913 ;  /* 0x4b4000010f087423 */ /* 0x080fe40000004010 */
[----:B------:R-:W-:Y:S01]  /*03b0*/  FFMA R7, R12, 1.4426950216293334961, -R7 ;  /* 0x3fb8aa3b0c077823 */ /* 0x000fe20000000807 */
[----:B------:R-:W-:Y:S01]  /*03c0*/  FADD R15, R13, -12583039 ;  /* 0xcb40007f0d0f7421 */ /* 0x000fe20000000000 */
[-C--:B-----5:R-:W-:Y:S01]  /*03d0*/  FFMA.SAT R21, R18, R19.reuse, 0.5 ;  /* 0x3f00000012157423 */ /* 0x0a0fe20000002013 */
[----:B------:R-:W-:Y:S01]  /*03e0*/  FADD R17, R8, -12583039 ;  /* 0xcb40007f08117421 */ /* 0x000fe20000000000 */
[----:B------:R-:W-:Y:S01]  /*03f0*/  FFMA R12, R12, 1.925963033500011079e-08, R7 ;  /* 0x32a570600c0c7823 */ /* 0x000fe20000000007 */
[----:B------:R-:W-:Y:S01]  /*0400*/  FFMA R15, R26, 1.4426950216293334961, -R15 ;  /* 0x3fb8aa3b1a0f7823 */ /* 0x000fe2000000080f */
[-C--:B------:R-:W-:Y:S01]  /*0410*/  FFMA.RM R7, R21, R16.reuse, 12582913 ;  /* 0x4b40000115077423 */ /* 0x080fe20000004010 */
[----:B------:R-:W-:Y:S01]  /*0420*/  FFMA R21, R20, 1.4426950216293334961, -R17 ;  /* 0x3fb8aa3b14157823 */ /* 0x000fe20000000811 */
[-C--:B------:R-:W-:Y:S01]  /*0430*/  FFMA.SAT R25, R22, R19.reuse, 0.5 ;  /* 0x3f00000016197423 */ /* 0x080fe20000002013 */
[----:B------:R-:W-:Y:S01]  /*0440*/  FFMA R17, R26, 1.925963033500011079e-08, R15 ;  /* 0x32a570601a117823 */ /* 0x000fe2000000000f */
[----:B------:R-:W-:Y:S01]  /*0450*/  FADD R23, R7, -12583039 ;  /* 0xcb40007f07177421 */ /* 0x000fe20000000000 */
[-C--:B------:R-:W-:Y:S01]  /*0460*/  FFMA.SAT R15, R24, R19.reuse, 0.5 ;  /* 0x3f000000180f7423 */ /* 0x080fe20000002013 */
[----:B------:R-:W-:Y:S01]  /*0470*/  FFMA R20, R20, 1.925963033500011079e-08, R21 ;  /* 0x32a5706014147823 */ /* 0x000fe20000000015 */
[----:B------:R-:W0:Y:S01]  /*0480*/  MUFU.EX2 R12, R12 ;  /* 0x0000000c000c7308 */ /* 0x000e220000000800 */
[----:B------:R-:W-:Y:S01]  /*0490*/  FFMA R21, R18, 1.4426950216293334961, -R23 ;  /* 0x3fb8aa3b12157823 */ /* 0x000fe20000000817 */
[-C--:B------:R-:W-:Y:S01]  /*04a0*/  FFMA.RM R15, R15, R16.reuse, 12582913 ;  /* 0x4b4000010f0f7423 */ /* 0x080fe20000004010 */
[----:B------:R-:W-:Y:S01]  /*04b0*/  FFMA.SAT R27, R9, R19, 0.5 ;  /* 0x3f000000091b7423 */ /* 0x000fe20000002013 */
[----:B------:R-:W-:Y:S01]  /*04c0*/  SHF.L.U32 R26, R14, 0x17, RZ ;  /* 0x000000170e1a7819 */ /* 0x000fe200000006ff */
[----:B------:R-:W-:Y:S01]  /*04d0*/  FFMA R21, R18, 1.925963033500011079e-08, R21 ;  /* 0x32a5706012157823 */ /* 0x000fe20000000015 */
[----:B------:R-:W-:Y:S01]  /*04e0*/  FADD R23, R15, -12583039 ;  /* 0xcb40007f0f177421 */ /* 0x000fe20000000000 */
[----:B------:R-:W-:Y:S01]  /*04f0*/  FFMA.RM R18, R25, R16, 12582913 ;  /* 0x4b40000119127423 */ /* 0x000fe20000004010 */
[----:B------:R-:W1:Y:S01]  /*0500*/  MUFU.EX2 R17, R17 ;  /* 0x0000001100117308 */ /* 0x000e620000000800 */
[----:B------:R-:W-:Y:S01]  /*0510*/  SHF.L.U32 R13, R13, 0x17, RZ ;  /* 0x000000170d0d7819 */ /* 0x000fe200000006ff */
[----:B------:R-:W-:Y:S01]  /*0520*/  FFMA R23, R24, 1.4426950216293334961, -R23 ;  /* 0x3fb8aa3b18177823 */ /* 0x000fe20000000817 */
[----:B------:R-:W-:Y:S01]  /*0530*/  FADD R25, R18, -12583039 ;  /* 0xcb40007f12197421 */ /* 0x000fe20000000000 */
[----:B------:R-:W-:-:S02]  /*0540*/  SHF.L.U32 R7, R7, 0x17, RZ ;  /* 0x0000001707077819 */ /* 0x000fc400000006ff */
[----:B------:R-:W-:Y:S01]  /*0550*/  FFMA R24, R24, 1.925963033500011079e-08, R23 ;  /* 0x32a5706018187823 */ /* 0x000fe20000000017 */
[----:B------:R-:W-:Y:S01]  /*0560*/  FFMA R23, R22, 1.4426950216293334961, -R25 ;  /* 0x3fb8aa3b16177823 */ /* 0x000fe20000000819 */
[----:B------:R-:W-:Y:S01]  /*0570*/  FFMA.SAT R25, R10, R19, 0.5 ;  /* 0x3f0000000a197423 */ /* 0x000fe20000002013 */
[----:B------:R-:W2:Y:S01]  /*0580*/  MUFU.EX2 R20, R20 ;  /* 0x0000001400147308 */ /* 0x000ea20000000800 */
[----:B0-----:R-:W-:Y:S01]  /*0590*/  FFMA R12, R26, R12, R11 ;  /* 0x0000000c1a0c7223 */ /* 0x001fe2000000000b */
[----:B------:R-:W-:Y:S01]  /*05a0*/  FFMA R23, R22, 1.925963033500011079e-08, R23 ;  /* 0x32a5706016177823 */ /* 0x000fe20000000017 */
[-C--:B------:R-:W-:Y:S01]  /*05b0*/  FFMA.RM R19, R25, R16.reuse, 12582913 ;  /* 0x4b40000119137423 */ /* 0x080fe20000004010 */
[----:B------:R-:W-:Y:S01]  /*05c0*/  FFMA.RM R16, R27, R16, 12582913 ;  /* 0x4b4000011b107423 */ /* 0x000fe20000004010 */
[----:B------:R-:W-:Y:S02]  /*05d0*/  SHF.L.U32 R18, R18, 0x17, RZ ;  /* 0x0000001712127819 */ /* 0x000fe400000006ff */
[----:B------:R-:W-:Y:S01]  /*05e0*/  FADD R25, R19, -12583039 ;  /* 0xcb40007f13197421 */ /* 0x000fe20000000000 */
[----:B------:R-:W0:Y:S01]  /*05f0*/  MUFU.EX2 R21, R21 ;  /* 0x0000001500157308 */ /* 0x000e220000000800 */
[----:B------:R-:W-:Y:S01]  /*0600*/  FADD R26, R16, -12583039 ;  /* 0xcb40007f101a7421 */ /* 0x000fe20000000000 */
[----:B-1----:R-:W-:Y:S01]  /*0610*/  FFMA R13, R13, R17, R12 ;  /* 0x000000110d0d7223 */ /* 0x002fe2000000000c */
[----:B------:R-:W-:Y:S01]  /*0620*/  FFMA R25, R10, 1.4426950216293334961, -R25 ;  /* 0x3fb8aa3b0a197823 */ /* 0x000fe20000000819 */
[----:B------:R-:W-:Y:S01]  /*0630*/  SHF.L.U32 R12, R15, 0x17, RZ ;  /* 0x000000170f0c7819 */ /* 0x000fe200000006ff */
[C---:B------:R-:W-:Y:S01]  /*0640*/  FFMA R26, R9.reuse, 1.4426950216293334961, -R26 ;  /* 0x3fb8aa3b091a7823 */ /* 0x040fe2000000081a */
[----:B------:R-:W-:Y:S01]  /*0650*/  SHF.L.U32 R16, R16, 0x17, RZ ;  /* 0x0000001710107819 */ /* 0x000fe200000006ff */
[----:B------:R-:W-:Y:S01]  /*0660*/  FFMA R25, R10, 1.925963033500011079e-08, R25 ;  /* 0x32a570600a197823 */ /* 0x000fe20000000019 */
[----:B------:R-:W1:Y:S01]  /*0670*/  MUFU.EX2 R22, R24 ;  /* 0x0000001800167308 */ /* 0x000e620000000800 */
[----:B------:R-:W-:Y:S01]  /*0680*/  SHF.L.U32 R10, R8, 0x17, RZ ;  /* 0x00000017080a7819 */ /* 0x000fe200000006ff */
[----:B------:R-:W-:-:S04]  /*0690*/  FFMA R26, R9, 1.925963033500011079e-08, R26 ;  /* 0x32a57060091a7823 */ /* 0x000fc8000000001a */
[----:B--2---:R-:W-:Y:S02]  /*06a0*/  FFMA R10, R10, R20, R13 ;  /* 0x000000140a0a7223 */ /* 0x004fe4000000000d */
[----:B------:R-:W2:Y:S02]  /*06b0*/  MUFU.EX2 R14, R23 ;  /* 0x00000017000e7308 */ /* 0x000ea40000000800 */
[----:B0-----:R-:W-:Y:S01]  /*06c0*/  FFMA R7, R7, R21, R10 ;  /* 0x0000001507077223 */ /* 0x001fe2000000000a */
[----:B------:R-:W-:-:S05]  /*06d0*/  SHF.L.U32 R10, R19, 0x17, RZ ;  /* 0x00000017130a7819 */ /* 0x000fca00000006ff */
[----:B------:R-:W0:Y:S01]  /*06e0*/  MUFU.EX2 R8, R25 ;  /* 0x0000001900087308 */ /* 0x000e220000000800 */
[----:B-1----:R-:W-:-:S07]  /*06f0*/  FFMA R7, R12, R22, R7 ;  /* 0x000000160c077223 */ /* 0x002fce0000000007 */
[----:B------:R-:W1:Y:S01]  /*0700*/  MUFU.EX2 R26, R26 ;  /* 0x0000001a001a7308 */ /* 0x000e620000000800 */
[----:B--2---:R-:W-:-:S04]  /*0710*/  FFMA R7, R18, R14, R7 ;  /* 0x0000000e12077223 */ /* 0x004fc80000000007 */
[----:B0-----:R-:W-:-:S04]  /*0720*/  FFMA R7, R10, R8, R7 ;  /* 0x000000080a077223 */ /* 0x001fc80000000007 */
[----:B-1----:R-:W-:Y:S01]  /*0730*/  FFMA R11, R16, R26, R7 ;  /* 0x0000001a100b7223 */ /* 0x002fe20000000007 */
[----:B------:R-:W-:Y:S06]  /*0740*/  BRA.U UP1, `(.L_x_36) ;  /* 0xfffffff901c47547 */ /* 0x000fec000b83ffff */
.L_x_35:
[----:B------:R-:W-:Y:S05]  /*0750*/  BRA.U !UP0, `(.L_x_34) ;  /* 0x0000000508907547 */ /* 0x000fea000b800000 */
[----:B------:R-:W-:Y:S02]  /*0760*/  UISETP.GE.U32.AND UP0, UPT, UR5, 0x4, UPT ;  /* 0x000000040500788c */ /* 0x000fe4000bf06070 */
[----:B------:R-:W-:-:S04]  /*0770*/  ULOP3.LUT UR6, UR7, 0x3, URZ, 0xc0, !UPT ;  /* 0x0000000307067892 */ /* 0x000fc8000f8ec0ff */
[----:B------:R-:W-:-:S03]  /*0780*/  UISETP.NE.AND UP1, UPT, UR6, URZ, UPT ;  /* 0x000000ff0600728c */ /* 0x000fc6000bf25270 */
[----:B------:R-:W-:Y:S08]  /*0790*/  BRA.U !UP0, `(.L_x_37) ;  /* 0x0000000108bc7547 */ /* 0x000ff0000b800000 */
[----:B------:R-:W0:Y:S01]  /*07a0*/  LDC.64 R8, c[0x0][0x380] ;  /* 0x0000e000ff087b82 */ /* 0x000e220000000a00 */
[----:B------:R-:W1:Y:S01]  /*07b0*/  LDCU.64 UR10, c[0x0][0x380] ;  /* 0x00007000ff0a77ac */ /* 0x000e620008000a00 */
[C---:B------:R-:W-:Y:S02]  /*07c0*/  IADD3 R3, PT, PT, R6.reuse, UR4, RZ ;  /* 0x0000000406037c10 */ /* 0x040fe4000fffe0ff */
[----:B------:R-:W-:-:S03]  /*07d0*/  IADD3 R2, P0, PT, R6, UR4, RZ ;  /* 0x0000000406027c10 */ /* 0x000fc6000ff1e0ff */
[----:B0-----:R-:W-:Y:S01]  /*07e0*/  IMAD.WIDE.U32 R8, R3, 0x4, R8 ;  /* 0x0000000403087825 */ /* 0x001fe200078e0008 */
[----:B------:R-:W-:Y:S02]  /*07f0*/  IADD3.X R3, PT, PT, RZ, RZ, RZ, P0, !PT ;  /* 0x000000ffff037210 */ /* 0x000fe400007fe4ff */
[----:B-1----:R-:W-:-:S03]  /*0800*/  LEA R12, P0, R2, UR10, 0x2 ;  /* 0x0000000a020c7c11 */ /* 0x002fc6000f8010ff */
[----:B------:R-:W2:Y:S01]  /*0810*/  LDG.E R9, desc[UR8][R8.64] ;  /* 0x0000000808097981 */ /* 0x000ea2000c1e1900 */
[----:B------:R-:W-:-:S05]  /*0820*/  LEA.HI.X R13, R2, UR11, R3, 0x2, P0 ;  /* 0x0000000b020d7c11 */ /* 0x000fca00080f1403 */
[----:B------:R-:W3:Y:S04]  /*0830*/  LDG.E R14, desc[UR8][R12.64+0x4] ;  /* 0x000004080c0e7981 */ /* 0x000ee8000c1e1900 */
[----:B------:R-:W4:Y:S04]  /*0840*/  LDG.E R3, desc[UR8][R12.64+0x8] ;  /* 0x000008080c037981 */ /* 0x000f28000c1e1900 */
[----:B------:R0:W5:Y:S01]  /*0850*/  LDG.E R2, desc[UR8][R12.64+0xc] ;  /* 0x00000c080c027981 */ /* 0x000162000c1e1900 */
[----:B------:R-:W-:Y:S01]  /*0860*/  HFMA2 R16, -RZ, RZ, 0.96630859375, -0.0022525787353515625 ;  /* 0x3bbb989dff107431 */ /* 0x000fe200000001ff */
[----:B------:R-:W-:Y:S01]  /*0870*/  MOV R18, 0x437c0000 ;  /* 0x437c000000127802 */ /* 0x000fe20000000f00 */
[----:B------:R-:W-:-:S03]  /*0880*/  UIADD3 UR4, UPT, UPT, UR4, 0x4, URZ ;  /* 0x0000000404047890 */ /* 0x000fc6000fffe0ff */
[----:B--2---:R-:W-:-:S04]  /*0890*/  FFMA.SAT R7, R9, R16, 0.5 ;  /* 0x3f00000009077423 */ /* 0x004fc80000002010 */
[----:B------:R-:W-:Y:S01]  /*08a0*/  FFMA.RM R7, R7, R18, 12582913 ;  /* 0x4b40000107077423 */ /* 0x000fe20000004012 */
[----:B---3--:R-:W-:-:S03]  /*08b0*/  FFMA.SAT R15, R14, R16, 0.5 ;  /* 0x3f0000000e0f7423 */ /* 0x008fc60000002010 */
[----:B------:R-:W-:Y:S01]  /*08c0*/  FADD R10, R7, -12583039 ;  /* 0xcb40007f070a7421 */ /* 0x000fe20000000000 */
[----:B------:R-:W-:Y:S01]  /*08d0*/  FFMA.RM R8, R15, R18, 12582913 ;  /* 0x4b4000010f087423 */ /* 0x000fe20000004012 */
[----:B----4-:R-:W-:Y:S02]  /*08e0*/  FFMA.SAT R15, R3, R16, 0.5 ;  /* 0x3f000000030f7423 */ /* 0x010fe40000002010 */
[----:B------:R-:W-:Y:S01]  /*08f0*/  FFMA R10, R9, 1.4426950216293334961, -R10 ;  /* 0x3fb8aa3b090a7823 */ /* 0x000fe2000000080a */
[----:B0-----:R-:W-:-:S03]  /*0900*/  FADD R13, R8, -12583039 ;  /* 0xcb40007f080d7421 */ /* 0x001fc60000000000 */
[----:B------:R-:W-:Y:S01]  /*0910*/  FFMA R10, R9, 1.925963033500011079e-08, R10 ;  /* 0x32a57060090a7823 */ /* 0x000fe2000000000a */
[----:B------:R-:W-:Y:S01]  /*0920*/  FFMA.RM R9, R15, R18, 12582913 ;  /* 0x4b4000010f097423 */ /* 0x000fe20000004012 */
[----:B-----5:R-:W-:Y:S01]  /*0930*/  FFMA.SAT R15, R2, R16, 0.5 ;  /* 0x3f000000020f7423 */ /* 0x020fe20000002010 */
[C---:B------:R-:W-:Y:S02]  /*0940*/  FFMA R13, R14.reuse, 1.4426950216293334961, -R13 ;  /* 0x3fb8aa3b0e0d7823 */ /* 0x040fe4000000080d */
[----:B------:R-:W-:Y:S01]  /*0950*/  FADD R12, R9, -12583039 ;  /* 0xcb40007f090c7421 */ /* 0x000fe20000000000 */
[----:B------:R-:W-:Y:S01]  /*0960*/  FFMA.RM R15, R15, R18, 12582913 ;  /* 0x4b4000010f0f7423 */ /* 0x000fe20000004012 */
[----:B------:R-:W-:Y:S01]  /*0970*/  FFMA R13, R14, 1.925963033500011079e-08, R13 ;  /* 0x32a570600e0d7823 */ /* 0x000fe2000000000d */
[----:B------:R-:W0:Y:S01]  /*0980*/  MUFU.EX2 R10, R10 ;  /* 0x0000000a000a7308 */ /* 0x000e220000000800 */
[----:B------:R-:W-:Y:S01]  /*0990*/  FFMA R12, R3, 1.4426950216293334961, -R12 ;  /* 0x3fb8aa3b030c7823 */ /* 0x000fe2000000080c */
[----:B------:R-:W-:Y:S01]  /*09a0*/  FADD R17, R15, -12583039 ;  /* 0xcb40007f0f117421 */ /* 0x000fe20000000000 */
[----:B------:R-:W-:-:S02]  /*09b0*/  SHF.L.U32 R9, R9, 0x17, RZ ;  /* 0x0000001709097819 */ /* 0x000fc400000006ff */
[----:B------:R-:W-:Y:S01]  /*09c0*/  FFMA R12, R3, 1.925963033500011079e-08, R12 ;  /* 0x32a57060030c7823 */ /* 0x000fe2000000000c */
[----:B------:R-:W-:Y:S01]  /*09d0*/  FFMA R17, R2, 1.4426950216293334961, -R17 ;  /* 0x3fb8aa3b02117823 */ /* 0x000fe20000000811 */
[----:B------:R-:W-:Y:S01]  /*09e0*/  SHF.L.U32 R3, R8, 0x17, RZ ;  /* 0x0000001708037819 */ /* 0x000fe200000006ff */
[----:B------:R-:W1:Y:S02]  /*09f0*/  MUFU.EX2 R13, R13 ;  /* 0x0000000d000d7308 */ /* 0x000e640000000800 */
[----:B------:R-:W-:Y:S01]  /*0a00*/  FFMA R17, R2, 1.925963033500011079e-08, R17 ;  /* 0x32a5706002117823 */ /* 0x000fe20000000011 */
[----:B------:R-:W-:-:S05]  /*0a10*/  SHF.L.U32 R2, R7, 0x17, RZ ;  /* 0x0000001707027819 */ /* 0x000fca00000006ff */
[----:B------:R-:W2:Y:S01]  /*0a20*/  MUFU.EX2 R12, R12 ;  /* 0x0000000c000c7308 */ /* 0x000ea20000000800 */
[----:B0-----:R-:W-:Y:S01]  /*0a30*/  FFMA R2, R2, R10, R11 ;  /* 0x0000000a02027223 */ /* 0x001fe2000000000b */
[----:B------:R-:W-:-:S06]  /*0a40*/  SHF.L.U32 R11, R15, 0x17, RZ ;  /* 0x000000170f0b7819 */ /* 0x000fcc00000006ff */
[----:B------:R-:W0:Y:S01]  /*0a50*/  MUFU.EX2 R17, R17 ;  /* 0x0000001100117308 */ /* 0x000e220000000800 */
[----:B-1----:R-:W-:-:S04]  /*0a60*/  FFMA R2, R3, R13, R2 ;  /* 0x0000000d03027223 */ /* 0x002fc80000000002 */
[----:B--2---:R-:W-:-:S04]  /*0a70*/  FFMA R2, R9, R12, R2 ;  /* 0x0000000c09027223 */ /* 0x004fc80000000002 */
[----:B0-----:R-:W-:-:S07]  /*0a80*/  FFMA R11, R11, R17, R2 ;  /* 0x000000110b0b7223 */ /* 0x001fce0000000002 */
.L_x_37:
[----:B------:R-:W-:Y:S05]  /*0a90*/  BRA.U !UP1, `(.L_x_34) ;  /* 0x0000000109c07547 */ /* 0x000fea000b800000 */
[----:B------:R-:W-:Y:S02]  /*0aa0*/  UISETP.NE.AND UP0, UPT, UR6, 0x1, UPT ;  /* 0x000000010600788c */ /* 0x000fe4000bf05270 */
[----:B------:R-:W-:-:S04]  /*0ab0*/  ULOP3.LUT UR5, UR7, 0x1, URZ, 0xc0, !UPT ;  /* 0x0000000107057892 */ /* 0x000fc8000f8ec0ff */
[----:B------:R-:W-:-:S03]  /*0ac0*/  UISETP.NE.U32.AND UP1, UPT, UR5, 0x1, UPT ;  /* 0x000000010500788c */ /* 0x000fc6000bf25070 */
[----:B------:R-:W-:Y:S08]  /*0ad0*/  BRA.U !UP0, `(.L_x_38) ;  /* 0x0000000108747547 */ /* 0x000ff0000b800000 */
[----:B------:R-:W0:Y:S01]  /*0ae0*/  LDC.64 R2, c[0x0][0x380] ;  /* 0x0000e000ff027b82 */ /* 0x000e220000000a00 */
[----:B------:R-:W1:Y:S01]  /*0af0*/  LDCU.64 UR10, c[0x0][0x380] ;  /* 0x00007000ff0a77ac */ /* 0x000e620008000a00 */
[C---:B------:R-:W-:Y:S02]  /*0b00*/  IADD3 R7, PT, PT, R6.reuse, UR4, RZ ;  /* 0x0000000406077c10 */ /* 0x040fe4000fffe0ff */
[----:B------:R-:W-:-:S04]  /*0b10*/  IADD3 R9, P0, PT, R6, UR4, RZ ;  /* 0x0000000406097c10 */ /* 0x000fc8000ff1e0ff */
[----:B------:R-:W-:Y:S02]  /*0b20*/  IADD3.X R10, PT, PT, RZ, RZ, RZ, P0, !PT ;  /* 0x000000ffff0a7210 */ /* 0x000fe400007fe4ff */
[----:B-1----:R-:W-:Y:S01]  /*0b30*/  LEA R8, P0, R9, UR10, 0x2 ;  /* 0x0000000a09087c11 */ /* 0x002fe2000f8010ff */
[----:B0-----:R-:W-:-:S03]  /*0b40*/  IMAD.WIDE.U32 R2, R7, 0x4, R2 ;  /* 0x0000000407027825 */ /* 0x001fc600078e0002 */
[----:B------:R-:W-:-:S03]  /*0b50*/  LEA.HI.X R9, R9, UR11, R10, 0x2, P0 ;  /* 0x0000000b09097c11 */ /* 0x000fc600080f140a */
[----:B------:R-:W2:Y:S04]  /*0b60*/  LDG.E R2, desc[UR8][R2.64] ;  /* 0x0000000802027981 */ /* 0x000ea8000c1e1900 */
[----:B------:R-:W3:Y:S01]  /*0b70*/  LDG.E R8, desc[UR8][R8.64+0x4] ;  /* 0x0000040808087981 */ /* 0x000ee2000c1e1900 */
        /* <DEDUP_REMOVED lines=8> */
[----:B------:R-:W-:Y:S02]  /*0c00*/  SHF.L.U32 R10, R10, 0x17, RZ ;  /* 0x000000170a0a7819 */ /* 0x000fe400000006ff */
[----:B------:R-:W-:Y:S01]  /*0c10*/  FFMA R15, R2, 1.4426950216293334961, -R15 ;  /* 0x3fb8aa3b020f7823 */ /* 0x000fe2000000080f */
[C---:B------:R-:W-:Y:S01]  /*0c20*/  FADD R3, R12.reuse, -12583039 ;  /* 0xcb40007f0c037421 */ /* 0x040fe20000000000 */
[----:B------:R-:W-:Y:S02]  /*0c30*/  SHF.L.U32 R7, R12, 0x17, RZ ;  /* 0x000000170c077819 */ /* 0x000fe400000006ff */
[----:B------:R-:W-:Y:S01]  /*0c40*/  FFMA R15, R2, 1.925963033500011079e-08, R15 ;  /* 0x32a57060020f7823 */ /* 0x000fe2000000000f */
[----:B------:R-:W-:-:S04]  /*0c50*/  FFMA R3, R8, 1.4426950216293334961, -R3 ;  /* 0x3fb8aa3b08037823 */ /* 0x000fc80000000803 */
[----:B------:R-:W-:Y:S01]  /*0c60*/  FFMA R3, R8, 1.925963033500011079e-08, R3 ;  /* 0x32a5706008037823 */ /* 0x000fe20000000003 */
[----:B------:R-:W0:Y:S08]  /*0c70*/  MUFU.EX2 R15, R15 ;  /* 0x0000000f000f7308 */ /* 0x000e300000000800 */
[----:B------:R-:W1:Y:S01]  /*0c80*/  MUFU.EX2 R3, R3 ;  /* 0x0000000300037308 */ /* 0x000e620000000800 */
[----:B0-----:R-:W-:-:S04]  /*0c90*/  FFMA R10, R10, R15, R11 ;  /* 0x0000000f0a0a7223 */ /* 0x001fc8000000000b */
[----:B-1----:R-:W-:-:S07]  /*0ca0*/  FFMA R11, R7, R3, R10 ;  /* 0x00000003070b7223 */ /* 0x002fce000000000a */
.L_x_38:
[----:B------:R-:W-:Y:S05]  /*0cb0*/  BRA.U UP1, `(.L_x_34) ;  /* 0x0000000101387547 */ /* 0x000fea000b800000 */
[----:B------:R-:W0:Y:S01]  /*0cc0*/  LDC.64 R2, c[0x0][0x380] ;  /* 0x0000e000ff027b82 */ /* 0x000e220000000a00 */
[----:B------:R-:W-:-:S05]  /*0cd0*/  IADD3 R7, PT, PT, R6, UR4, RZ ;  /* 0x0000000406077c10 */ /* 0x000fca000fffe0ff */
[----:B0-----:R-:W-:-:S06]  /*0ce0*/  IMAD.WIDE.U32 R2, R7, 0x4, R2 ;  /* 0x0000000407027825 */ /* 0x001fcc00078e0002 */
[----:B------:R-:W2:Y:S01]  /*0cf0*/  LDG.E R2, desc[UR8][R2.64] ;  /* 0x0000000802027981 */ /* 0x000ea2000c1e1900 */
[----:B------:R-:W-:Y:S01]  /*0d00*/  HFMA2 R7, -RZ, RZ, 0.96630859375, -0.0022525787353515625 ;  /* 0x3bbb989dff077431 */ /* 0x000fe200000001ff */
[----:B------:R-:W-:-:S04]  /*0d10*/  MOV R9, 0x437c0000 ;  /* 0x437c000000097802 */ /* 0x000fc80000000f00 */
[----:B--2---:R-:W-:-:S04]  /*0d20*/  FFMA.SAT R6, R2, R7, 0.5 ;  /* 0x3f00000002067423 */ /* 0x004fc80000002007 */
[----:B------:R-:W-:-:S04]  /*0d30*/  FFMA.RM R6, R6, R9, 12582913 ;  /* 0x4b40000106067423 */ /* 0x000fc80000004009 */
[C---:B------:R-:W-:Y:S01]  /*0d40*/  FADD R7, R6.reuse, -12583039 ;  /* 0xcb40007f06077421 */ /* 0x040fe20000000000 */
[----:B------:R-:W-:-:S03]  /*0d50*/  SHF.L.U32 R6, R6, 0x17, RZ ;  /* 0x0000001706067819 */ /* 0x000fc600000006ff */
[----:B------:R-:W-:-:S04]  /*0d60*/  FFMA R7, R2, 1.4426950216293334961, -R7 ;  /* 0x3fb8aa3b02077823 */ /* 0x000fc80000000807 */
[----:B------:R-:W-:-:S06]  /*0d70*/  FFMA R7, R2, 1.925963033500011079e-08, R7 ;  /* 0x32a5706002077823 */ /* 0x000fcc0000000007 */
[----:B------:R-:W0:Y:S02]  /*0d80*/  MUFU.EX2 R7, R7 ;  /* 0x0000000700077308 */ /* 0x000e240000000800 */
[----:B0-----:R-:W-:-:S07]  /*0d90*/  FFMA R11, R6, R7, R11 ;  /* 0x00000007060b7223 */ /* 0x001fce000000000b */
.L_x_34:
[----:B------:R0:W-:Y:S02]  /*0da0*/  STS [R4], R11 ;  /* 0x0000000b04007388 */ /* 0x0001e40000000800 */
.L_x_33:
[----:B------:R-:W-:Y:S05]  /*0db0*/  BSYNC.RECONVERGENT B0 ;  /* 0x0000000000007941 */ /* 0x000fea0003800200 */
.L_x_32:
[----:B------:R-:W1:Y:S01]  /*0dc0*/  LDC.64 R2, c[0x0][0x380] ;  /* 0x0000e000ff027b82 */ /* 0x000e620000000a00 */
[----:B------:R-:W-:-:S04]  /*0dd0*/  IMAD R5, R5, UR7, R0 ;  /* 0x0000000705057c24 */ /* 0x000fc8000f8e0200 */
[----:B-1----:R-:W-:-:S03]  /*0de0*/  IMAD.WIDE R2, R5, 0x4, R2 ;  /* 0x0000000405027825 */ /* 0x002fc600078e0202 */
[----:B------:R-:W-:Y:S06]  /*0df0*/  BAR.SYNC.DEFER_BLOCKING 0x0 ;  /* 0x0000000000007b1d */ /* 0x000fec0000010000 */
[----:B------:R1:W2:Y:S01]  /*0e00*/  LDG.E R2, desc[UR8][R2.64] ;  /* 0x0000000802027981 */ /* 0x0002a2000c1e1900 */
[----:B------:R-:W-:Y:S01]  /*0e10*/  HFMA2 R7, -RZ, RZ, 0.96630859375, -0.0022525787353515625 ;  /* 0x3bbb989dff077431 */ /* 0x000fe200000001ff */
[----:B------:R-:W-:Y:S01]  /*0e20*/  MOV R9, 0x437c0000 ;  /* 0x437c000000097802 */ /* 0x000fe20000000f00 */
[----:B------:R-:W-:Y:S01]  /*0e30*/  BSSY.RECONVERGENT B0, `(.L_x_39) ;  /* 0x0000015000007945 */ /* 0x000fe20003800200 */
[----:B-1----:R-:W1:Y:S02]  /*0e40*/  LDS R3, [R4] ;  /* 0x0000000004037984 */ /* 0x002e640000000800 */
[----:B-1----:R-:W1:Y:S01]  /*0e50*/  MUFU.RCP R6, R3 ;  /* 0x0000000300067308 */ /* 0x002e620000001000 */
[----:B--2---:R-:W-:-:S04]  /*0e60*/  FFMA.SAT R0, R2, R7, 0.5 ;  /* 0x3f00000002007423 */ /* 0x004fc80000002007 */
[----:B------:R-:W-:Y:S01]  /*0e70*/  FFMA.RM R0, R0, R9, 12582913 ;  /* 0x4b40000100007423 */ /* 0x000fe20000004009 */
[----:B-1----:R-:W-:-:S03]  /*0e80*/  FFMA R9, -R3, R6, 1 ;  /* 0x3f80000003097423 */ /* 0x002fc60000000106 */
[C---:B------:R-:W-:Y:S01]  /*0e90*/  FADD R7, R0.reuse, -12583039 ;  /* 0xcb40007f00077421 */ /* 0x040fe20000000000 */
[----:B------:R-:W-:Y:S01]  /*0ea0*/  SHF.L.U32 R0, R0, 0x17, RZ ;  /* 0x0000001700007819 */ /* 0x000fe200000006ff */
[----:B------:R-:W-:Y:S02]  /*0eb0*/  FFMA R9, R6, R9, R6 ;  /* 0x0000000906097223 */ /* 0x000fe40000000006 */
[----:B------:R-:W-:-:S04]  /*0ec0*/  FFMA R7, R2, 1.4426950216293334961, -R7 ;  /* 0x3fb8aa3b02077823 */ /* 0x000fc80000000807 */
[----:B------:R-:W-:-:S06]  /*0ed0*/  FFMA R7, R2, 1.925963033500011079e-08, R7 ;  /* 0x32a5706002077823 */ /* 0x000fcc0000000007 */
[----:B------:R-:W1:Y:S02]  /*0ee0*/  MUFU.EX2 R7, R7 ;  /* 0x0000000700077308 */ /* 0x000e640000000800 */
[----:B-1----:R-:W-:-:S06]  /*0ef0*/  FMUL R0, R0, R7 ;  /* 0x0000000700007220 */ /* 0x002fcc0000400000 */
[----:B------:R-:W1:Y:S01]  /*0f00*/  FCHK P0, R0, R3 ;  /* 0x0000000300007302 */ /* 0x000e620000000000 */
[----:B------:R-:W-:-:S04]  /*0f10*/  FFMA R2, R0, R9, RZ ;  /* 0x0000000900027223 */ /* 0x000fc800000000ff */
[----:B0-----:R-:W-:-:S04]  /*0f20*/  FFMA R4, -R3, R2, R0 ;  /* 0x0000000203047223 */ /* 0x001fc80000000100 */
[----:B------:R-:W-:Y:S01]  /*0f30*/  FFMA R9, R9, R4, R2 ;  /* 0x0000000409097223 */ /* 0x000fe20000000002 */
[----:B-1----:R-:W-:Y:S06]  /*0f40*/  @!P0 BRA `(.L_x_40) ;  /* 0x00000000000c8947 */ /* 0x002fec0003800000 */
[----:B------:R-:W-:-:S07]  /*0f50*/  MOV R2, 0xf70 ;  /* 0x00000f7000027802 */ /* 0x000fce0000000f00 */
[----:B------:R-:W-:Y:S05]  /*0f60*/  CALL.REL.NOINC `($__internal_1_$__cuda_sm3x_div_rn_noftz_f32_slowpath) ;  /* 0x0000000000187944 */ /* 0x000fea0003c00000 */
[----:B------:R-:W-:-:S07]  /*0f70*/  MOV R9, R0 ;  /* 0x0000000000097202 */ /* 0x000fce0000000f00 */
.L_x_40:
[----:B------:R-:W-:Y:S05]  /*0f80*/  BSYNC.RECONVERGENT B0 ;  /* 0x0000000000007941 */ /* 0x000fea0003800200 */
.L_x_39:
[----:B------:R-:W0:Y:S02]  /*0f90*/  LDC.64 R2, c[0x0][0x388] ;  /* 0x0000e200ff027b82 */ /* 0x000e240000000a00 */
[----:B0-----:R-:W-:-:S05]  /*0fa0*/  IMAD.WIDE R2, R5, 0x4, R2 ;  /* 0x0000000405027825 */ /* 0x001fca00078e0202 */
[----:B------:R-:W-:Y:S01]  /*0fb0*/  STG.E desc[UR8][R2.64], R9 ;  /* 0x0000000902007986 */ /* 0x000fe2000c101908 */
[----:B------:R-:W-:Y:S05]  /*0fc0*/  EXIT ;  /* 0x000000000000794d */ /* 0x000fea0003800000 */
        .weak           $__internal_1_$__cuda_sm3x_div_rn_noftz_f32_slowpath
        .type           $__internal_1_$__cuda_sm3x_div_rn_noftz_f32_slowpath,@function
        .size           $__internal_1_$__cuda_sm3x_div_rn_noftz_f32_slowpath,(.L_x_88 - $__internal_1_$__cuda_sm3x_div_rn_noftz_f32_slowpath)
$__internal_1_$__cuda_sm3x_div_rn_noftz_f32_slowpath:
[----:B------:R-:W-:Y:S01]  /*0fd0*/  SHF.R.U32.HI R6, RZ, 0x17, R3 ;  /* 0x00000017ff067819 */ /* 0x000fe20000011603 */
[----:B------:R-:W-:Y:S01]  /*0fe0*/  BSSY.RECONVERGENT B1, `(.L_x_41) ;  /* 0x0000064000017945 */ /* 0x000fe20003800200 */
[----:B------:R-:W-:Y:S02]  /*0ff0*/  SHF.R.U32.HI R4, RZ, 0x17, R0 ;  /* 0x00000017ff047819 */ /* 0x000fe40000011600 */
[----:B------:R-:W-:Y:S02]  /*1000*/  LOP3.LUT R6, R6, 0xff, RZ, 0xc0, !PT ;  /* 0x000000ff06067812 */ /* 0x000fe400078ec0ff */
[----:B------:R-:W-:Y:S02]  /*1010*/  LOP3.LUT R4, R4, 0xff, RZ, 0xc0, !PT ;  /* 0x000000ff04047812 */ /* 0x000fe400078ec0ff */
[----:B------:R-:W-:Y:S02]  /*1020*/  IADD3 R11, PT, PT, R6, -0x1, RZ ;  /* 0xffffffff060b7810 */ /* 0x000fe40007ffe0ff */
[----:B------:R-:W-:-:S02]  /*1030*/  IADD3 R10, PT, PT, R4, -0x1, RZ ;  /* 0xffffffff040a7810 */ /* 0x000fc40007ffe0ff */
[----:B------:R-:W-:Y:S02]  /*1040*/  ISETP.GT.U32.AND P0, PT, R11, 0xfd, PT ;  /* 0x000000fd0b00780c */ /* 0x000fe40003f04070 */
[----:B------:R-:W-:Y:S02]  /*1050*/  MOV R7, R0 ;  /* 0x0000000000077202 */ /* 0x000fe40000000f00 */
[----:B------:R-:W-:Y:S02]  /*1060*/  ISETP.GT.U32.OR P0, PT, R10, 0xfd, P0 ;  /* 0x000000fd0a00780c */ /* 0x000fe40000704470 */
[----:B------:R-:W-:-:S11]  /*1070*/  MOV R8, R3 ;  /* 0x0000000300087202 */ /* 0x000fd60000000f00 */
[----:B------:R-:W-:Y:S01]  /*1080*/  @!P0 MOV R9, RZ ;  /* 0x000000ff00098202 */ /* 0x000fe20000000f00 */
[----:B------:R-:W-:Y:S06]  /*1090*/  @!P0 BRA `(.L_x_42) ;  /* 0x00000000005c8947 */ /* 0x000fec0003800000 */
[----:B------:R-:W-:Y:S02]  /*10a0*/  FSETP.GTU.FTZ.AND P0, PT, |R0|, +INF , PT ;  /* 0x7f8000000000780b */ /* 0x000fe40003f1c200 */
[----:B------:R-:W-:-:S04]  /*10b0*/  FSETP.GTU.FTZ.AND P1, PT, |R3|, +INF , PT ;  /* 0x7f8000000300780b */ /* 0x000fc80003f3c200 */
[----:B------:R-:W-:-:S13]  /*10c0*/  PLOP3.LUT P0, PT, P0, P1, PT, 0xf8, 0x8f ;  /* 0x00000000008f781c */ /* 0x000fda0000703f70 */
[----:B------:R-:W-:Y:S05]  /*10d0*/  @P0 BRA `(.L_x_43) ;  /* 0x00000004004c0947 */ /* 0x000fea0003800000 */
[----:B------:R-:W-:-:S13]  /*10e0*/  LOP3.LUT P0, RZ, R8, 0x7fffffff, R7, 0xc8, !PT ;  /* 0x7fffffff08ff7812 */ /* 0x000fda000780c807 */
[----:B------:R-:W-:Y:S05]  /*10f0*/  @!P0 BRA `(.L_x_44) ;  /* 0x00000004003c8947 */ /* 0x000fea0003800000 */
[C---:B------:R-:W-:Y:S02]  /*1100*/  FSETP.NEU.FTZ.AND P2, PT, |R0|.reuse, +INF , PT ;  /* 0x7f8000000000780b */ /* 0x040fe40003f5d200 */
[----:B------:R-:W-:Y:S02]  /*1110*/  FSETP.NEU.FTZ.AND P1, PT, |R3|, +INF , PT ;  /* 0x7f8000000300780b */ /* 0x000fe40003f3d200 */
[----:B------:R-:W-:-:S11]  /*1120*/  FSETP.NEU.FTZ.AND P0, PT, |R0|, +INF , PT ;  /* 0x7f8000000000780b */ /* 0x000fd60003f1d200 */
[----:B------:R-:W-:Y:S05]  /*1130*/  @!P1 BRA !P2, `(.L_x_44) ;  /* 0x00000004002c9947 */ /* 0x000fea0005000000 */
[----:B------:R-:W-:-:S04]  /*1140*/  LOP3.LUT P2, RZ, R7, 0x7fffffff, RZ, 0xc0, !PT ;  /* 0x7fffffff07ff7812 */ /* 0x000fc8000784c0ff */
[----:B------:R-:W-:-:S13]  /*1150*/  PLOP3.LUT P1, PT, P1, P2, PT, 0x2f, 0xf2 ;  /* 0x0000000000f2781c */ /* 0x000fda0000f24577 */
[----:B------:R-:W-:Y:S05]  /*1160*/  @P1 BRA `(.L_x_45) ;  /* 0x0000000400181947 */ /* 0x000fea0003800000 */
[----:B------:R-:W-:-:S04]  /*1170*/  LOP3.LUT P1, RZ, R8, 0x7fffffff, RZ, 0xc0, !PT ;  /* 0x7fffffff08ff7812 */ /* 0x000fc8000782c0ff */
[----:B------:R-:W-:-:S13]  /*1180*/  PLOP3.LUT P0, PT, P0, P1, PT, 0x2f, 0xf2 ;  /* 0x0000000000f2781c */ /* 0x000fda0000702577 */
[----:B------:R-:W-:Y:S05]  /*1190*/  @P0 BRA `(.L_x_46) ;  /* 0x0000000400000947 */ /* 0x000fea0003800000 */
[----:B------:R-:W-:Y:S02]  /*11a0*/  ISETP.GE.AND P0, PT, R10, RZ, PT ;  /* 0x000000ff0a00720c */ /* 0x000fe40003f06270 */
[----:B------:R-:W-:-:S11]  /*11b0*/  ISETP.GE.AND P1, PT, R11, RZ, PT ;  /* 0x000000ff0b00720c */ /* 0x000fd60003f26270 */
[----:B------:R-:W-:Y:S01]  /*11c0*/  @P0 MOV R9, RZ ;  /* 0x000000ff00090202 */ /* 0x000fe20000000f00 */
[----:B------:R-:W-:Y:S01]  /*11d0*/  @!P0 FFMA R7, R0, 1.84467440737095516160e+19, RZ ;  /* 0x5f80000000078823 */ /* 0x000fe200000000ff */
[----:B------:R-:W-:Y:S01]  /*11e0*/  @!P0 MOV R9, 0xffffffc0 ;  /* 0xffffffc000098802 */ /* 0x000fe20000000f00 */
[----:B------:R-:W-:-:S03]  /*11f0*/  @!P1 FFMA R8, R3, 1.84467440737095516160e+19, RZ ;  /* 0x5f80000003089823 */ /* 0x000fc600000000ff */
[----:B------:R-:W-:-:S07]  /*1200*/  @!P1 IADD3 R9, PT, PT, R9, 0x40, RZ ;  /* 0x0000004009099810 */ /* 0x000fce0007ffe0ff */
.L_x_42:
[----:B------:R-:W-:Y:S01]  /*1210*/  LEA R3, R6, 0xc0800000, 0x17 ;  /* 0xc080000006037811 */ /* 0x000fe200078eb8ff */
[----:B------:R-:W-:Y:S01]  /*1220*/  BSSY.RECONVERGENT B2, `(.L_x_47) ;  /* 0x0000036000027945 */ /* 0x000fe20003800200 */
[----:B------:R-:W-:Y:S02]  /*1230*/  IADD3 R4, PT, PT, R4, -0x7f, RZ ;  /* 0xffffff8104047810 */ /* 0x000fe40007ffe0ff */
[----:B------:R-:W-:-:S03]  /*1240*/  IADD3 R3, PT, PT, -R3, R8, RZ ;  /* 0x0000000803037210 */ /* 0x000fc60007ffe1ff */
[C---:B------:R-:W-:Y:S01]  /*1250*/  IMAD R0, R4.reuse, -0x800000, R7 ;  /* 0xff80000004007824 */ /* 0x040fe200078e0207 */
[----:B------:R-:W0:Y:S01]  /*1260*/  MUFU.RCP R8, R3 ;  /* 0x0000000300087308 */ /* 0x000e220000001000 */
[----:B------:R-:W-:Y:S01]  /*1270*/  FADD.FTZ R11, -R3, -RZ ;  /* 0x800000ff030b7221 */ /* 0x000fe20000010100 */
[----:B------:R-:W-:-:S04]  /*1280*/  IADD3 R4, PT, PT, R4, 0x7f, -R6 ;  /* 0x0000007f04047810 */ /* 0x000fc80007ffe806 */
[----:B------:R-:W-:Y:S01]  /*1290*/  IADD3 R4, PT, PT, R4, R9, RZ ;  /* 0x0000000904047210 */ /* 0x000fe20007ffe0ff */
[----:B0-----:R-:W-:-:S04]  /*12a0*/  FFMA R13, R8, R11, 1 ;  /* 0x3f800000080d7423 */ /* 0x001fc8000000000b */
[----:B------:R-:W-:-:S04]  /*12b0*/  FFMA R10, R8, R13, R8 ;  /* 0x0000000d080a7223 */ /* 0x000fc80000000008 */
[----:B------:R-:W-:-:S04]  /*12c0*/  FFMA R7, R0, R10, RZ ;  /* 0x0000000a00077223 */ /* 0x000fc800000000ff */
[----:B------:R-:W-:-:S04]  /*12d0*/  FFMA R8, R11, R7, R0 ;  /* 0x000000070b087223 */ /* 0x000fc80000000000 */
[----:B------:R-:W-:-:S04]  /*12e0*/  FFMA R7, R10, R8, R7 ;  /* 0x000000080a077223 */ /* 0x000fc80000000007 */
[----:B------:R-:W-:-:S04]  /*12f0*/  FFMA R8, R11, R7, R0 ;  /* 0x000000070b087223 */ /* 0x000fc80000000000 */
[----:B------:R-:W-:-:S05]  /*1300*/  FFMA R0, R10, R8, R7 ;  /* 0x000000080a007223 */ /* 0x000fca0000000007 */
[----:B------:R-:W-:-:S04]  /*1310*/  SHF.R.U32.HI R3, RZ, 0x17, R0 ;  /* 0x00000017ff037819 */ /* 0x000fc80000011600 */
[----:B------:R-:W-:-:S04]  /*1320*/  LOP3.LUT R3, R3, 0xff, RZ, 0xc0, !PT ;  /* 0x000000ff03037812 */ /* 0x000fc800078ec0ff */
[----:B------:R-:W-:-:S04]  /*1330*/  IADD3 R9, PT, PT, R3, R4, RZ ;  /* 0x0000000403097210 */ /* 0x000fc80007ffe0ff */
[----:B------:R-:W-:-:S04]  /*1340*/  IADD3 R3, PT, PT, R9, -0x1, RZ ;  /* 0xffffffff09037810 */ /* 0x000fc80007ffe0ff */
[----:B------:R-:W-:-:S13]  /*1350*/  ISETP.GE.U32.AND P0, PT, R3, 0xfe, PT ;  /* 0x000000fe0300780c */ /* 0x000fda0003f06070 */
[----:B------:R-:W-:Y:S05]  /*1360*/  @!P0 BRA `(.L_x_48) ;  /* 0x0000000000808947 */ /* 0x000fea0003800000 */
[----:B------:R-:W-:-:S13]  /*1370*/  ISETP.GT.AND P0, PT, R9, 0xfe, PT ;  /* 0x000000fe0900780c */ /* 0x000fda0003f04270 */
[----:B------:R-:W-:Y:S05]  /*1380*/  @P0 BRA `(.L_x_49) ;  /* 0x00000000006c0947 */ /* 0x000fea0003800000 */
[----:B------:R-:W-:-:S13]  /*1390*/  ISETP.GE.AND P0, PT, R9, 0x1, PT ;  /* 0x000000010900780c */ /* 0x000fda0003f06270 */
[----:B------:R-:W-:Y:S05]  /*13a0*/  @P0 BRA `(.L_x_50) ;  /* 0x0000000000740947 */ /* 0x000fea0003800000 */
[----:B------:R-:W-:Y:S02]  /*13b0*/  ISETP.GE.AND P0, PT, R9, -0x18, PT ;  /* 0xffffffe80900780c */ /* 0x000fe40003f06270 */
[----:B------:R-:W-:-:S11]  /*13c0*/  LOP3.LUT R0, R0, 0x80000000, RZ, 0xc0, !PT ;  /* 0x8000000000007812 */ /* 0x000fd600078ec0ff */
[----:B------:R-:W-:Y:S05]  /*13d0*/  @!P0 BRA `(.L_x_50) ;  /* 0x0000000000688947 */ /* 0x000fea0003800000 */
[CCC-:B------:R-:W-:Y:S01]  /*13e0*/  FFMA.RZ R3, R10.reuse, R8.reuse, R7.reuse ;  /* 0x000000080a037223 */ /* 0x1c0fe2000000c007 */
[CCC-:B------:R-:W-:Y:S01]  /*13f0*/  FFMA.RM R4, R10.reuse, R8.reuse, R7.reuse ;  /* 0x000000080a047223 */ /* 0x1c0fe20000004007 */
[C---:B------:R-:W-:Y:S02]  /*1400*/  ISETP.NE.AND P2, PT, R9.reuse, RZ, PT ;  /* 0x000000ff0900720c */ /* 0x040fe40003f45270 */
[----:B------:R-:W-:Y:S02]  /*1410*/  ISETP.NE.AND P1, PT, R9, RZ, PT ;  /* 0x000000ff0900720c */ /* 0x000fe40003f25270 */
[----:B------:R-:W-:Y:S01]  /*1420*/  LOP3.LUT R6, R3, 0x7fffff, RZ, 0xc0, !PT ;  /* 0x007fffff03067812 */ /* 0x000fe200078ec0ff */
[----:B------:R-:W-:Y:S01]  /*1430*/  FFMA.RP R3, R10, R8, R7 ;  /* 0x000000080a037223 */ /* 0x000fe20000008007 */
[----:B------:R-:W-:Y:S02]  /*1440*/  IADD3 R7, PT, PT, R9, 0x20, RZ ;  /* 0x0000002009077810 */ /* 0x000fe40007ffe0ff */
[----:B------:R-:W-:-:S02]  /*1450*/  LOP3.LUT R6, R6, 0x800000, RZ, 0xfc, !PT ;  /* 0x0080000006067812 */ /* 0x000fc400078efcff */
[----:B------:R-:W-:Y:S02]  /*1460*/  IADD3 R8, PT, PT, -R9, RZ, RZ ;  /* 0x000000ff09087210 */ /* 0x000fe40007ffe1ff */
[----:B------:R-:W-:Y:S02]  /*1470*/  SHF.L.U32 R7, R6, R7, RZ ;  /* 0x0000000706077219 */ /* 0x000fe400000006ff */
[----:B------:R-:W-:Y:S02]  /*1480*/  FSETP.NEU.FTZ.AND P0, PT, R3, R4, PT ;  /* 0x000000040300720b */ /* 0x000fe40003f1d000 */
[----:B------:R-:W-:Y:S02]  /*1490*/  SEL R3, R8, RZ, P2 ;  /* 0x000000ff08037207 */ /* 0x000fe40001000000 */
[----:B------:R-:W-:Y:S02]  /*14a0*/  ISETP.NE.AND P1, PT, R7, RZ, P1 ;  /* 0x000000ff0700720c */ /* 0x000fe40000f25270 */
[----:B------:R-:W-:-:S02]  /*14b0*/  SHF.R.U32.HI R3, RZ, R3, R6 ;  /* 0x00000003ff037219 */ /* 0x000fc40000011606 */
[----:B------:R-:W-:Y:S02]  /*14c0*/  PLOP3.LUT P0, PT, P0, P1, PT, 0xf8, 0x8f ;  /* 0x00000000008f781c */ /* 0x000fe40000703f70 */
[----:B------:R-:W-:Y:S02]  /*14d0*/  SHF.R.U32.HI R7, RZ, 0x1, R3 ;  /* 0x00000001ff077819 */ /* 0x000fe40000011603 */
[----:B------:R-:W-:-:S04]  /*14e0*/  SEL R4, RZ, 0x1, !P0 ;  /* 0x00000001ff047807 */ /* 0x000fc80004000000 */
[----:B------:R-:W-:-:S04]  /*14f0*/  LOP3.LUT R4, R4, 0x1, R7, 0xf8, !PT ;  /* 0x0000000104047812 */ /* 0x000fc800078ef807 */
[----:B------:R-:W-:-:S04]  /*1500*/  LOP3.LUT R4, R4, R3, RZ, 0xc0, !PT ;  /* 0x0000000304047212 */ /* 0x000fc800078ec0ff */
[----:B------:R-:W-:-:S04]  /*1510*/  IADD3 R7, PT, PT, R7, R4, RZ ;  /* 0x0000000407077210 */ /* 0x000fc80007ffe0ff */
[----:B------:R-:W-:Y:S01]  /*1520*/  LOP3.LUT R0, R7, R0, RZ, 0xfc, !PT ;  /* 0x0000000007007212 */ /* 0x000fe200078efcff */
[----:B------:R-:W-:Y:S06]  /*1530*/  BRA `(.L_x_50) ;  /* 0x0000000000107947 */ /* 0x000fec0003800000 */
.L_x_49:
[----:B------:R-:W-:-:S04]  /*1540*/  LOP3.LUT R0, R0, 0x80000000, RZ, 0xc0, !PT ;  /* 0x8000000000007812 */ /* 0x000fc800078ec0ff */
[----:B------:R-:W-:Y:S01]  /*1550*/  LOP3.LUT R0, R0, 0x7f800000, RZ, 0xfc, !PT ;  /* 0x7f80000000007812 */ /* 0x000fe200078efcff */
[----:B------:R-:W-:Y:S06]  /*1560*/  BRA `(.L_x_50) ;  /* 0x0000000000047947 */ /* 0x000fec0003800000 */
.L_x_48:
[----:B------:R-:W-:-:S07]  /*1570*/  LEA R0, R4, R0, 0x17 ;  /* 0x0000000004007211 */ /* 0x000fce00078eb8ff */
.L_x_50:
[----:B------:R-:W-:Y:S05]  /*1580*/  BSYNC.RECONVERGENT B2 ;  /* 0x0000000000027941 */ /* 0x000fea0003800200 */
.L_x_47:
[----:B------:R-:W-:Y:S05]  /*1590*/  BRA `(.L_x_51) ;  /* 0x0000000000207947 */ /* 0x000fea0003800000 */
.L_x_46:
[----:B------:R-:W-:-:S04]  /*15a0*/  LOP3.LUT R0, R8, 0x80000000, R7, 0x48, !PT ;  /* 0x8000000008007812 */ /* 0x000fc800078e4807 */
[----:B------:R-:W-:Y:S01]  /*15b0*/  LOP3.LUT R0, R0, 0x7f800000, RZ, 0xfc, !PT ;  /* 0x7f80000000007812 */ /* 0x000fe200078efcff */
[----:B------:R-:W-:Y:S06]  /*15c0*/  BRA `(.L_x_51) ;  /* 0x0000000000147947 */ /* 0x000fec0003800000 */
.L_x_45:
[----:B------:R-:W-:Y:S01]  /*15d0*/  LOP3.LUT R0, R8, 0x80000000, R7, 0x48, !PT ;  /* 0x8000000008007812 */ /* 0x000fe200078e4807 */
[----:B------:R-:W-:Y:S06]  /*15e0*/  BRA `(.L_x_51) ;  /* 0x00000000000c7947 */ /* 0x000fec0003800000 */
.L_x_44:
[----:B------:R-:W0:Y:S01]  /*15f0*/  MUFU.RSQ R0, -QNAN ;  /* 0xffc0000000007908 */ /* 0x000e220000001400 */
[----:B------:R-:W-:Y:S05]  /*1600*/  BRA `(.L_x_51) ;  /* 0x0000000000047947 */ /* 0x000fea0003800000 */
.L_x_43:
[----:B------:R-:W-:-:S07]  /*1610*/  FADD.FTZ R0, R0, R3 ;  /* 0x0000000300007221 */ /* 0x000fce0000010000 */
.L_x_51:
[----:B------:R-:W-:Y:S05]  /*1620*/  BSYNC.RECONVERGENT B1 ;  /* 0x0000000000017941 */ /* 0x000fea0003800200 */
.L_x_41:
[----:B------:R-:W-:-:S04]  /*1630*/  HFMA2 R3, -RZ, RZ, 0, 0 ;  /* 0x00000000ff037431 */ /* 0x000fc800000001ff */
[----:B0-----:R-:W-:Y:S05]  /*1640*/  RET.REL.NODEC R2 `(softmax) ;  /* 0xffffffe8026c7950 */ /* 0x001fea0003c3ffff */
.L_x_52:
        /* <DEDUP_REMOVED lines=11> */
.L_x_88:


//--------------------- .text.exp_scores          --------------------------
	.section	.text.exp_scores,"ax",@progbits
	.align	128
        .global         exp_scores
        .type           exp_scores,@function
        .size           exp_scores,(.L_x_97 - exp_scores)
        .other          exp_scores,@"STO_CUDA_ENTRY STV_DEFAULT"
exp_scores:
.text.exp_scores:
        /* <DEDUP_REMOVED lines=22> */
[----:B------:R-:W-:-:S08]  /*0160*/  IMAD.MOV.U32 R5, RZ, RZ, -0x800001 ;  /* 0xff7fffffff057424 */ /* 0x000fd000078e00ff */
[----:B------:R-:W-:Y:S05]  /*0170*/  BRA.U !UP0, `(.L_x_55) ;  /* 0x0000000508987547 */ /* 0x000fea000b800000 */
[----:B------:R-:W-:Y:S02]  /*0180*/  UISETP.GE.U32.AND UP1, UPT, UR7, 0x10, UPT ;  /* 0x000000100700788c */ /* 0x000fe4000bf26070 */
[----:B------:R-:W-:Y:S01]  /*0190*/  IMAD R4, R3, UR7, RZ ;  /* 0x0000000703047c24 */ /* 0x000fe2000f8e02ff */
[----:B------:R-:W-:Y:S01]  /*01a0*/  ULOP3.LUT UR5, UR7, 0xf, URZ, 0xc0, !UPT ;  /* 0x0000000f07057892 */ /* 0x000fe2000f8ec0ff */
[----:B------:R-:W-:Y:S01]  /*01b0*/  IMAD.MOV.U32 R5, RZ, RZ, -0x800001 ;  /* 0xff7fffffff057424 */ /* 0x000fe200078e00ff */
[----:B------:R-:W-:Y:S02]  /*01c0*/  UMOV UR4, URZ ;  /* 0x000000ff00047c82 */ /* 0x000fe40008000000 */
[----:B------:R-:W-:Y:S02]  /*01d0*/  UISETP.NE.AND UP0, UPT, UR5, URZ, UPT ;  /* 0x000000ff0500728c */ /* 0x000fe4000bf05270 */
[----:B------:R-:W-:Y:S09]  /*01e0*/  BRA.U !UP1, `(.L_x_56) ;  /* 0x0000000109947547 */ /* 0x000ff2000b800000 */
[----:B------:R-:W0:Y:S01]  /*01f0*/  LDC.64 R6, c[0x0][0x380] ;  /* 0x0000e000ff067b82 */ /* 0x000e220000000a00 */
[----:B------:R-:W-:Y:S01]  /*0200*/  ULOP3.LUT UR4, UR7, 0x7ffffff0, URZ, 0xc0, !UPT ;  /* 0x7ffffff007047892 */ /* 0x000fe2000f8ec0ff */
[----:B------:R-:W-:-:S03]  /*0210*/  IMAD.MOV.U32 R5, RZ, RZ, -0x800001 ;  /* 0xff7fffffff057424 */ /* 0x000fc600078e00ff */
[----:B------:R-:W-:Y:S01]  /*0220*/  UIADD3 UR6, UPT, UPT, -UR4, URZ, URZ ;  /* 0x000000ff04067290 */ /* 0x000fe2000fffe1ff */
[----:B0-----:R-:W-:-:S03]  /*0230*/  IMAD.WIDE.U32 R6, R4, 0x4, R6 ;  /* 0x0000000404067825 */ /* 0x001fc600078e0006 */
[----:B------:R-:W-:-:S05]  /*0240*/  IADD3 R13, P0, PT, R6, 0x20, RZ ;  /* 0x00000020060d7810 */ /* 0x000fca0007f1e0ff */
[----:B------:R-:W-:-:S08]  /*0250*/  IMAD.X R7, RZ, RZ, R7, P0 ;  /* 0x000000ffff077224 */ /* 0x000fd000000e0607 */
.L_x_57:
[----:B------:R-:W-:-:S05]  /*0260*/  IMAD.MOV.U32 R6, RZ, RZ, R13 ;  /* 0x000000ffff067224 */ /* 0x000fca00078e000d */
[----:B------:R-:W2:Y:S04]  /*0270*/  LDG.E R12, desc[UR8][R6.64+-0x20] ;  /* 0xffffe008060c7981 */ /* 0x000ea8000c1e1900 */
[----:B------:R-:W2:Y:S04]  /*0280*/  LDG.E R13, desc[UR8][R6.64+-0x1c] ;  /* 0xffffe408060d7981 */ /* 0x000ea8000c1e1900 */
[----:B------:R-:W3:Y:S04]  /*0290*/  LDG.E R15, desc[UR8][R6.64+-0x18] ;  /* 0xffffe808060f7981 */ /* 0x000ee8000c1e1900 */
[----:B------:R-:W3:Y:S04]  /*02a0*/  LDG.E R14, desc[UR8][R6.64+-0x14] ;  /* 0xffffec08060e7981 */ /* 0x000ee8000c1e1900 */
[----:B------:R-:W4:Y:S04]  /*02b0*/  LDG.E R17, desc[UR8][R6.64+-0x10] ;  /* 0xfffff00806117981 */ /* 0x000f28000c1e1900 */
[----:B------:R-:W4:Y:S04]  /*02c0*/  LDG.E R16, desc[UR8][R6.64+-0xc] ;  /* 0xfffff40806107981 */ /* 0x000f28000c1e1900 */
[----:B------:R-:W5:Y:S04]  /*02d0*/  LDG.E R19, desc[UR8][R6.64+-0x8] ;  /* 0xfffff80806137981 */ /* 0x000f68000c1e1900 */
        /* <DEDUP_REMOVED lines=8> */
[----:B------:R0:W5:Y:S01]  /*0360*/  LDG.E R8, desc[UR8][R6.64+0x1c] ;  /* 0x00001c0806087981 */ /* 0x000162000c1e1900 */
[----:B------:R-:W-:-:S04]  /*0370*/  UIADD3 UR6, UPT, UPT, UR6, 0x10, URZ ;  /* 0x0000001006067890 */ /* 0x000fc8000fffe0ff */
[----:B------:R-:W-:Y:S01]  /*0380*/  UISETP.NE.AND UP1, UPT, UR6, URZ, UPT ;  /* 0x000000ff0600728c */ /* 0x000fe2000bf25270 */
[----:B--2---:R-:W-:Y:S02]  /*0390*/  FMNMX3 R12, R5, R12, R13, !PT ;  /* 0x0000000c050c7276 */ /* 0x004fe4000780000d */
[----:B------:R-:W-:-:S04]  /*03a0*/  IADD3 R13, P0, PT, R6, 0x40, RZ ;  /* 0x00000040060d7810 */ /* 0x000fc80007f1e0ff */
[----:B0-----:R-:W-:Y:S02]  /*03b0*/  IADD3.X R7, PT, PT, RZ, R7, RZ, P0, !PT ;  /* 0x00000007ff077210 */ /* 0x001fe400007fe4ff */
[----:B---3--:R-:W-:-:S04]  /*03c0*/  FMNMX3 R12, R12, R15, R14, !PT ;  /* 0x0000000f0c0c7276 */ /* 0x008fc8000780000e */
[----:B----4-:R-:W-:-:S04]  /*03d0*/  FMNMX3 R12, R12, R17, R16, !PT ;  /* 0x000000110c0c7276 */ /* 0x010fc80007800010 */
[----:B-----5:R-:W-:-:S04]  /*03e0*/  FMNMX3 R12, R12, R19, R18, !PT ;  /* 0x000000130c0c7276 */ /* 0x020fc80007800012 */
[----:B------:R-:W-:-:S04]  /*03f0*/  FMNMX3 R12, R12, R21, R20, !PT ;  /* 0x000000150c0c7276 */ /* 0x000fc80007800014 */
[----:B------:R-:W-:-:S04]  /*0400*/  FMNMX3 R12, R12, R23, R22, !PT ;  /* 0x000000170c0c7276 */ /* 0x000fc80007800016 */
[----:B------:R-:W-:-:S04]  /*0410*/  FMNMX3 R10, R12, R10, R11, !PT ;  /* 0x0000000a0c0a7276 */ /* 0x000fc8000780000b */
[----:B------:R-:W-:Y:S01]  /*0420*/  FMNMX3 R5, R10, R9, R8, !PT ;  /* 0x000000090a057276 */ /* 0x000fe20007800008 */
[----:B------:R-:W-:Y:S06]  /*0430*/  BRA.U UP1, `(.L_x_57) ;  /* 0xfffffffd01887547 */ /* 0x000fec000b83ffff */
.L_x_56:
[----:B------:R-:W-:Y:S05]  /*0440*/  BRA.U !UP0, `(.L_x_55) ;  /* 0x0000000108e47547 */ /* 0x000fea000b800000 */
[----:B------:R-:W-:Y:S02]  /*0450*/  UISETP.GE.U32.AND UP0, UPT, UR5, 0x8, UPT ;  /* 0x000000080500788c */ /* 0x000fe4000bf06070 */
[----:B------:R-:W-:-:S04]  /*0460*/  ULOP3.LUT UR6, UR7, 0x7, URZ, 0xc0, !UPT ;  /* 0x0000000707067892 */ /* 0x000fc8000f8ec0ff */
[----:B------:R-:W-:-:S03]  /*0470*/  UISETP.NE.AND UP1, UPT, UR6, URZ, UPT ;  /* 0x000000ff0600728c */ /* 0x000fc6000bf25270 */
[----:B------:R-:W-:Y:S08]  /*0480*/  BRA.U !UP0, `(.L_x_58) ;  /* 0x0000000108547547 */ /* 0x000ff0000b800000 */
[----:B------:R-:W0:Y:S01]  /*0490*/  LDC.64 R8, c[0x0][0x380] ;  /* 0x0000e000ff087b82 */ /* 0x000e220000000a00 */
[----:B------:R-:W1:Y:S01]  /*04a0*/  LDCU.64 UR10, c[0x0][0x380] ;  /* 0x00007000ff0a77ac */ /* 0x000e620008000a00 */
[C---:B------:R-:W-:Y:S01]  /*04b0*/  IADD3 R10, P0, PT, R4.reuse, UR4, RZ ;  /* 0x00000004040a7c10 */ /* 0x040fe2000ff1e0ff */
[----:B------:R-:W-:-:S04]  /*04c0*/  VIADD R7, R4, UR4 ;  /* 0x0000000404077c36 */ /* 0x000fc80008000000 */
[----:B------:R-:W-:Y:S01]  /*04d0*/  IMAD.X R11, RZ, RZ, RZ, P0 ;  /* 0x000000ffff0b7224 */ /* 0x000fe200000e06ff */
[----:B-1----:R-:W-:Y:S01]  /*04e0*/  LEA R6, P0, R10, UR10, 0x2 ;  /* 0x0000000a0a067c11 */ /* 0x002fe2000f8010ff */
[----:B0-----:R-:W-:-:S03]  /*04f0*/  IMAD.WIDE.U32 R8, R7, 0x4, R8 ;  /* 0x0000000407087825 */ /* 0x001fc600078e0008 */
[----:B------:R-:W-:-:S03]  /*0500*/  LEA.HI.X R7, R10, UR11, R11, 0x2, P0 ;  /* 0x0000000b0a077c11 */ /* 0x000fc600080f140b */
[----:B------:R-:W2:Y:S04]  /*0510*/  LDG.E R8, desc[UR8][R8.64] ;  /* 0x0000000808087981 */ /* 0x000ea8000c1e1900 */
[----:B------:R-:W2:Y:S04]  /*0520*/  LDG.E R10, desc[UR8][R6.64+0x4] ;  /* 0x00000408060a7981 */ /* 0x000ea8000c1e1900 */
[----:B------:R-:W3:Y:S04]  /*0530*/  LDG.E R11, desc[UR8][R6.64+0x8] ;  /* 0x00000808060b7981 */ /* 0x000ee8000c1e1900 */
[----:B------:R-:W3:Y:S04]  /*0540*/  LDG.E R12, desc[UR8][R6.64+0xc] ;  /* 0x00000c08060c7981 */ /* 0x000ee8000c1e1900 */
[----:B------:R-:W4:Y:S04]  /*0550*/  LDG.E R13, desc[UR8][R6.64+0x10] ;  /* 0x00001008060d7981 */ /* 0x000f28000c1e1900 */
[----:B------:R-:W4:Y:S04]  /*0560*/  LDG.E R14, desc[UR8][R6.64+0x14] ;  /* 0x00001408060e7981 */ /* 0x000f28000c1e1900 */
[----:B------:R-:W5:Y:S04]  /*0570*/  LDG.E R15, desc[UR8][R6.64+0x18] ;  /* 0x00001808060f7981 */ /* 0x000f68000c1e1900 */
[----:B------:R-:W5:Y:S01]  /*0580*/  LDG.E R16, desc[UR8][R6.64+0x1c] ;  /* 0x00001c0806107981 */ /* 0x000f62000c1e1900 */
[----:B------:R-:W-:Y:S01]  /*0590*/  UIADD3 UR4, UPT, UPT, UR4, 0x8, URZ ;  /* 0x0000000804047890 */ /* 0x000fe2000fffe0ff */
[----:B--2---:R-:W-:-:S04]  /*05a0*/  FMNMX3 R10, R5, R8, R10, !PT ;  /* 0x00000008050a7276 */ /* 0x004fc8000780000a */
[----:B---3--:R-:W-:-:S04]  /*05b0*/  FMNMX3 R10, R10, R11, R12, !PT ;  /* 0x0000000b0a0a7276 */ /* 0x008fc8000780000c */
[----:B----4-:R-:W-:-:S04]  /*05c0*/  FMNMX3 R10, R10, R13, R14, !PT ;  /* 0x0000000d0a0a7276 */ /* 0x010fc8000780000e */
[----:B-----5:R-:W-:-:S07]  /*05d0*/  FMNMX3 R5, R10, R15, R16, !PT ;  /* 0x0000000f0a057276 */ /* 0x020fce0007800010 */
.L_x_58:
        /* <DEDUP_REMOVED lines=8> */
[----:B------:R-:W-:-:S03]  /*0660*/  VIADD R9, R4, UR4 ;  /* 0x0000000404097c36 */ /* 0x000fc60008000000 */
[----:B------:R-:W-:Y:S02]  /*0670*/  IADD3.X R11, PT, PT, RZ, RZ, RZ, P0, !PT ;  /* 0x000000ffff0b7210 */ /* 0x000fe400007fe4ff */
[----:B-1----:R-:W-:Y:S01]  /*0680*/  LEA R8, P0, R10, UR10, 0x2 ;  /* 0x0000000a0a087c11 */ /* 0x002fe2000f8010ff */
[----:B0-----:R-:W-:-:S03]  /*0690*/  IMAD.WIDE.U32 R6, R9, 0x4, R6 ;  /* 0x0000000409067825 */ /* 0x001fc600078e0006 */
[----:B------:R-:W-:-:S03]  /*06a0*/  LEA.HI.X R9, R10, UR11, R11, 0x2, P0 ;  /* 0x0000000b0a097c11 */ /* 0x000fc600080f140b */
[----:B------:R-:W2:Y:S04]  /*06b0*/  LDG.E R6, desc[UR8][R6.64] ;  /* 0x0000000806067981 */ /* 0x000ea8000c1e1900 */
[----:B------:R-:W2:Y:S04]  /*06c0*/  LDG.E R10, desc[UR8][R8.64+0x4] ;  /* 0x00000408080a7981 */ /* 0x000ea8000c1e1900 */
[----:B------:R-:W3:Y:S04]  /*06d0*/  LDG.E R12, desc[UR8][R8.64+0x8] ;  /* 0x00000808080c7981 */ /* 0x000ee8000c1e1900 */
[----:B------:R-:W3:Y:S01]  /*06e0*/  LDG.E R11, desc[UR8][R8.64+0xc] ;  /* 0x00000c08080b7981 */ /* 0x000ee2000c1e1900 */
[----:B------:R-:W-:Y:S01]  /*06f0*/  UIADD3 UR4, UPT, UPT, UR4, 0x4, URZ ;  /* 0x0000000404047890 */ /* 0x000fe2000fffe0ff */
[----:B--2---:R-:W-:-:S04]  /*0700*/  FMNMX3 R5, R5, R6, R10, !PT ;  /* 0x0000000605057276 */ /* 0x004fc8000780000a */
[----:B---3--:R-:W-:-:S07]  /*0710*/  FMNMX3 R5, R5, R12, R11, !PT ;  /* 0x0000000c05057276 */ /* 0x008fce000780000b */
.L_x_59:
[----:B------:R-:W-:Y:S05]  /*0720*/  BRA.U !UP1, `(.L_x_55) ;  /* 0x00000001092c7547 */ /* 0x000fea000b800000 */
[----:B------:R-:W0:Y:S01]  /*0730*/  LDC.64 R6, c[0x0][0x380] ;  /* 0x0000e000ff067b82 */ /* 0x000e220000000a00 */
[----:B------:R-:W-:Y:S01]  /*0740*/  VIADD R9, R4, UR4 ;  /* 0x0000000404097c36 */ /* 0x000fe20008000000 */
[----:B------:R-:W-:-:S03]  /*0750*/  UIADD3 UR5, UPT, UPT, -UR5, URZ, URZ ;  /* 0x000000ff05057290 */ /* 0x000fc6000fffe1ff */
[----:B0-----:R-:W-:-:S09]  /*0760*/  IMAD.WIDE.U32 R6, R9, 0x4, R6 ;  /* 0x0000000409067825 */ /* 0x001fd200078e0006 */
.L_x_60:
[----:B------:R0:W2:Y:S01]  /*0770*/  LDG.E R4, desc[UR8][R6.64] ;  /* 0x0000000806047981 */ /* 0x0000a2000c1e1900 */
[----:B------:R-:W-:-:S04]  /*0780*/  UIADD3 UR5, UPT, UPT, UR5, 0x1, URZ ;  /* 0x0000000105057890 */ /* 0x000fc8000fffe0ff */
[----:B------:R-:W-:Y:S01]  /*0790*/  UISETP.NE.AND UP0, UPT, UR5, URZ, UPT ;  /* 0x000000ff0500728c */ /* 0x000fe2000bf05270 */
[----:B0-----:R-:W-:-:S05]  /*07a0*/  IADD3 R6, P0, PT, R6, 0x4, RZ ;  /* 0x0000000406067810 */ /* 0x001fca0007f1e0ff */
[----:B------:R-:W-:Y:S01]  /*07b0*/  IMAD.X R7, RZ, RZ, R7, P0 ;  /* 0x000000ffff077224 */ /* 0x000fe200000e0607 */
[----:B--2---:R-:W-:Y:S02]  /*07c0*/  FMNMX R5, R4, R5, !PT ;  /* 0x0000000504057209 */ /* 0x004fe40007800000 */
[----:B------:R-:W-:Y:S05]  /*07d0*/  BRA.U UP0, `(.L_x_60) ;  /* 0xfffffffd00e47547 */ /* 0x000fea000b83ffff */
.L_x_55:
[----:B------:R0:W-:Y:S02]  /*07e0*/  STS [R0], R5 ;  /* 0x0000000500007388 */ /* 0x0001e40000000800 */
.L_x_54:
[----:B------:R-:W-:Y:S05]  /*07f0*/  BSYNC.RECONVERGENT B0 ;  /* 0x0000000000007941 */ /* 0x000fea0003800200 */
.L_x_53:
[----:B0-----:R-:W0:Y:S01]  /*0800*/  LDC.64 R4, c[0x0][0x380] ;  /* 0x0000e000ff047b82 */ /* 0x001e220000000a00 */
[----:B------:R-:W-:-:S04]  /*0810*/  IMAD R7, R3, UR7, R2 ;  /* 0x0000000703077c24 */ /* 0x000fc8000f8e0202 */
[----:B0-----:R-:W-:-:S03]  /*0820*/  IMAD.WIDE R2, R7, 0x4, R4 ;  /* 0x0000000407027825 */ /* 0x001fc600078e0204 */
[----:B------:R-:W-:Y:S06]  /*0830*/  BAR.SYNC.DEFER_BLOCKING 0x0 ;  /* 0x0000000000007b1d */ /* 0x000fec0000010000 */
[----:B------:R-:W2:Y:S01]  /*0840*/  LDG.E R2, desc[UR8][R2.64] ;  /* 0x0000000802027981 */ /* 0x000ea2000c1e1900 */
[----:B------:R-:W-:-:S03]  /*0850*/  IMAD.MOV.U32 R9, RZ, RZ, 0x3bbb989d ;  /* 0x3bbb989dff097424 */ /* 0x000fc600078e00ff */
[----:B------:R-:W2:Y:S02]  /*0860*/  LDS R5, [R0] ;  /* 0x0000000000057984 */ /* 0x000ea40000000800 */
[----:B--2---:R-:W-:Y:S01]  /*0870*/  FADD R6, R2, -R5 ;  /* 0x8000000502067221 */ /* 0x004fe20000000000 */
[----:B------:R-:W-:-:S03]  /*0880*/  HFMA2 R5, -RZ, RZ, 3.7421875, 0 ;  /* 0x437c0000ff057431 */ /* 0x000fc600000001ff */
[----:B------:R-:W-:-:S04]  /*0890*/  FFMA.SAT R4, R6, R9, 0.5 ;  /* 0x3f00000006047423 */ /* 0x000fc80000002009 */
[----:B------:R-:W-:Y:S02]  /*08a0*/  FFMA.RM R8, R4, R5, 12582913 ;  /* 0x4b40000104087423 */ /* 0x000fe40000004005 */
[----:B------:R-:W0:Y:S02]  /*08b0*/  LDC.64 R4, c[0x0][0x388] ;  /* 0x0000e200ff047b82 */ /* 0x000e240000000a00 */
[C---:B------:R-:W-:Y:S01]  /*08c0*/  FADD R9, R8.reuse, -12583039 ;  /* 0xcb40007f08097421 */ /* 0x040fe20000000000 */
[----:B------:R-:W-:-:S03]  /*08d0*/  IMAD.SHL.U32 R8, R8, 0x800000, RZ ;  /* 0x0080000008087824 */ /* 0x000fc600078e00ff */
[----:B------:R-:W-:-:S04]  /*08e0*/  FFMA R9, R6, 1.4426950216293334961, -R9 ;  /* 0x3fb8aa3b06097823 */ /* 0x000fc80000000809 */
[----:B------:R-:W-:-:S06]  /*08f0*/  FFMA R9, R6, 1.925963033500011079e-08, R9 ;  /* 0x32a5706006097823 */ /* 0x000fcc0000000009 */
[----:B------:R-:W1:Y:S01]  /*0900*/  MUFU.EX2 R9, R9 ;  /* 0x0000000900097308 */ /* 0x000e620000000800 */
[----:B0-----:R-:W-:-:S04]  /*0910*/  IMAD.WIDE R2, R7, 0x4, R4 ;  /* 0x0000000407027825 */ /* 0x001fc800078e0204 */
[----:B-1----:R-:W-:-:S05]  /*0920*/  FMUL R5, R8, R9 ;  /* 0x0000000908057220 */ /* 0x002fca0000400000 */
[----:B------:R-:W-:Y:S01]  /*0930*/  STG.E desc[UR8][R2.64], R5 ;  /* 0x0000000502007986 */ /* 0x000fe2000c101908 */
[----:B------:R-:W-:Y:S05]  /*0940*/  EXIT ;  /* 0x000000000000794d */ /* 0x000fea0003800000 */
.L_x_61:
        /* <DEDUP_REMOVED lines=11> */
.L_x_97:


//--------------------- .text.sigmoid_activation  --------------------------
	.section	.text.sigmoid_activation,"ax",@progbits
	.align	128
        .global         sigmoid_activation
        .type           sigmoid_activation,@function
        .size           sigmoid_activation,(.L_x_89 - sigmoid_activation)
        .other          sigmoid_activation,@"STO_CUDA_ENTRY STV_DEFAULT"
sigmoid_activation:
.text.sigmoid_activation:
        /* <DEDUP_REMOVED lines=13> */
[----:B------:R-:W0:Y:S01]  /*00d0*/  LDC.64 R4, c[0x0][0x380] ;  /* 0x0000e000ff047b82 */ /* 0x000e220000000a00 */
[----:B------:R-:W1:Y:S01]  /*00e0*/  LDCU.64 UR4, c[0x0][0x358] ;  /* 0x00006b00ff0477ac */ /* 0x000e620008000a00 */
[----:B------:R-:W-:-:S04]  /*00f0*/  IMAD R3, R3, UR7, R0 ;  /* 0x0000000703037c24 */ /* 0x000fc8000f8e0200 */
[----:B0-----:R-:W-:-:S06]  /*0100*/  IMAD.WIDE R4, R3, 0x4, R4 ;  /* 0x0000000403047825 */ /* 0x001fcc00078e0204 */
[----:B-1----:R-:W2:Y:S01]  /*0110*/  LDG.E R4, desc[UR4][R4.64] ;  /* 0x0000000404047981 */ /* 0x002ea2000c1e1900 */
[----:B------:R-:W-:Y:S01]  /*0120*/  IMAD.MOV.U32 R7, RZ, RZ, 0x3bbb989d ;  /* 0x3bbb989dff077424 */ /* 0x000fe200078e00ff */
[----:B------:R-:W-:Y:S01]  /*0130*/  BSSY.RECONVERGENT B0, `(.L_x_62) ;  /* 0x0000015000007945 */ /* 0x000fe20003800200 */
[----:B------:R-:W-:Y:S02]  /*0140*/  IMAD.MOV.U32 R9, RZ, RZ, 0x437c0000 ;  /* 0x437c0000ff097424 */ /* 0x000fe400078e00ff */
[----:B--2---:R-:W-:-:S04]  /*0150*/  FFMA.SAT R0, R4, -R7, 0.5 ;  /* 0x3f00000004007423 */ /* 0x004fc80000002807 */
[----:B------:R-:W-:-:S04]  /*0160*/  FFMA.RM R0, R0, R9, 12582913 ;  /* 0x4b40000100007423 */ /* 0x000fc80000004009 */
[C---:B------:R-:W-:Y:S01]  /*0170*/  FADD R7, R0.reuse, -12583039 ;  /* 0xcb40007f00077421 */ /* 0x040fe20000000000 */
[----:B------:R-:W-:-:S03]  /*0180*/  SHF.L.U32 R0, R0, 0x17, RZ ;  /* 0x0000001700007819 */ /* 0x000fc600000006ff */
[----:B------:R-:W-:-:S04]  /*0190*/  FFMA R7, R4, -1.4426950216293334961, -R7 ;  /* 0xbfb8aa3b04077823 */ /* 0x000fc80000000807 */
[----:B------:R-:W-:-:S06]  /*01a0*/  FFMA R7, R4, -1.925963033500011079e-08, R7 ;  /* 0xb2a5706004077823 */ /* 0x000fcc0000000007 */
[----:B------:R-:W0:Y:S02]  /*01b0*/  MUFU.EX2 R7, R7 ;  /* 0x0000000700077308 */ /* 0x000e240000000800 */
[----:B0-----:R-:W-:-:S04]  /*01c0*/  FFMA R0, R0, R7, 1 ;  /* 0x3f80000000007423 */ /* 0x001fc80000000007 */
[----:B------:R-:W-:-:S05]  /*01d0*/  VIADD R2, R0, 0x1800000 ;  /* 0x0180000000027836 */ /* 0x000fca0000000000 */
[----:B------:R-:W-:-:S04]  /*01e0*/  LOP3.LUT R2, R2, 0x7f800000, RZ, 0xc0, !PT ;  /* 0x7f80000002027812 */ /* 0x000fc800078ec0ff */
[----:B------:R-:W-:-:S13]  /*01f0*/  ISETP.GT.U32.AND P0, PT, R2, 0x1ffffff, PT ;  /* 0x01ffffff0200780c */ /* 0x000fda0003f04070 */
[----:B------:R-:W-:Y:S05]  /*0200*/  @P0 BRA `(.L_x_63) ;  /* 0x00000000000c0947 */ /* 0x000fea0003800000 */
[----:B------:R-:W-:-:S07]  /*0210*/  MOV R4, 0x230 ;  /* 0x0000023000047802 */ /* 0x000fce0000000f00 */
[----:B------:R-:W-:Y:S05]  /*0220*/  CALL.REL.NOINC `($__internal_2_$__cuda_sm20_rcp_rn_f32_slowpath) ;  /* 0x0000000000287944 */ /* 0x000fea0003c00000 */
[----:B------:R-:W-:Y:S05]  /*0230*/  BRA `(.L_x_64) ;  /* 0x0000000000107947 */ /* 0x000fea0003800000 */
.L_x_63:
[----:B------:R-:W0:Y:S02]  /*0240*/  MUFU.RCP R7, R0 ;  /* 0x0000000000077308 */ /* 0x000e240000001000 */
[----:B0-----:R-:W-:-:S04]  /*0250*/  FFMA R2, R0, R7, -1 ;  /* 0xbf80000000027423 */ /* 0x001fc80000000007 */
[----:B------:R-:W-:-:S04]  /*0260*/  FADD.FTZ R2, -R2, -RZ ;  /* 0x800000ff02027221 */ /* 0x000fc80000010100 */
[----:B------:R-:W-:-:S07]  /*0270*/  FFMA R7, R7, R2, R7 ;  /* 0x0000000207077223 */ /* 0x000fce0000000007 */
.L_x_64:
[----:B------:R-:W-:Y:S05]  /*0280*/  BSYNC.RECONVERGENT B0 ;  /* 0x0000000000007941 */ /* 0x000fea0003800200 */
.L_x_62:
[----:B------:R-:W0:Y:S02]  /*0290*/  LDC.64 R4, c[0x0][0x388] ;  /* 0x0000e200ff047b82 */ /* 0x000e240000000a00 */
[----:B0-----:R-:W-:-:S05]  /*02a0*/  IMAD.WIDE R2, R3, 0x4, R4 ;  /* 0x0000000403027825 */ /* 0x001fca00078e0204 */
[----:B------:R-:W-:Y:S01]  /*02b0*/  STG.E desc[UR4][R2.64], R7 ;  /* 0x0000000702007986 */ /* 0x000fe2000c101904 */
[----:B------:R-:W-:Y:S05]  /*02c0*/  EXIT ;  /* 0x000000000000794d */ /* 0x000fea0003800000 */
        .weak           $__internal_2_$__cuda_sm20_rcp_rn_f32_slowpath
        .type           $__internal_2_$__cuda_sm20_rcp_rn_f32_slowpath,@function
        .size           $__internal_2_$__cuda_sm20_rcp_rn_f32_slowpath,(.L_x_89 - $__internal_2_$__cuda_sm20_rcp_rn_f32_slowpath)
$__internal_2_$__cuda_sm20_rcp_rn_f32_slowpath:
[----:B------:R-:W-:Y:S01]  /*02d0*/  SHF.L.U32 R2, R0, 0x1, RZ ;  /* 0x0000000100027819 */ /* 0x000fe200000006ff */
[----:B------:R-:W-:Y:S03]  /*02e0*/  BSSY.RECONVERGENT B1, `(.L_x_65) ;  /* 0x0000030000017945 */ /* 0x000fe60003800200 */
[----:B------:R-:W-:-:S04]  /*02f0*/  SHF.R.U32.HI R2, RZ, 0x18, R2 ;  /* 0x00000018ff027819 */ /* 0x000fc80000011602 */
[----:B------:R-:W-:-:S13]  /*0300*/  ISETP.NE.U32.AND P0, PT, R2, RZ, PT ;  /* 0x000000ff0200720c */ /* 0x000fda0003f05070 */
[----:B------:R-:W-:Y:S05]  /*0310*/  @P0 BRA `(.L_x_66) ;  /* 0x0000000000280947 */ /* 0x000fea0003800000 */
[----:B------:R-:W-:-:S05]  /*0320*/  IMAD.SHL.U32 R2, R0, 0x2, RZ ;  /* 0x0000000200027824 */ /* 0x000fca00078e00ff */
        /* <DEDUP_REMOVED lines=9> */
.L_x_66:
[----:B------:R-:W-:-:S04]  /*03c0*/  IADD3 R5, PT, PT, R2, -0xfd, RZ ;  /* 0xffffff0302057810 */ /* 0x000fc80007ffe0ff */
[----:B------:R-:W-:-:S13]  /*03d0*/  ISETP.GT.U32.AND P0, PT, R5, 0x1, PT ;  /* 0x000000010500780c */ /* 0x000fda0003f04070 */
[----:B------:R-:W-:Y:S05]  /*03e0*/  @P0 BRA `(.L_x_68) ;  /* 0x0000000000780947 */ /* 0x000fea0003800000 */
[----:B------:R-:W-:Y:S01]  /*03f0*/  LOP3.LUT R6, R0, 0x7fffff, RZ, 0xc0, !PT ;  /* 0x007fffff00067812 */ /* 0x000fe200078ec0ff */
[----:B------:R-:W-:-:S03]  /*0400*/  IMAD.MOV.U32 R10, RZ, RZ, 0x3 ;  /* 0x00000003ff0a7424 */ /* 0x000fc600078e00ff */
[----:B------:R-:W-:Y:S02]  /*0410*/  LOP3.LUT R6, R6, 0x3f800000, RZ, 0xfc, !PT ;  /* 0x3f80000006067812 */ /* 0x000fe400078efcff */
[----:B------:R-:W-:Y:S02]  /*0420*/  SHF.L.U32 R11, R10, R5, RZ ;  /* 0x000000050a0b7219 */ /* 0x000fe400000006ff */
[----:B------:R-:W0:Y:S02]  /*0430*/  MUFU.RCP R7, R6 ;  /* 0x0000000600077308 */ /* 0x000e240000001000 */
        /* <DEDUP_REMOVED lines=8> */
[----:B------:R-:W-:Y:S02]  /*04c0*/  LOP3.LUT R6, R11, R8, RZ, 0xc0, !PT ;  /* 0x000000080b067212 */ /* 0x000fe400078ec0ff */
[----:B------:R-:W-:-:S02]  /*04d0*/  IADD3 R7, PT, PT, -R7, RZ, RZ ;  /* 0x000000ff07077210 */ /* 0x000fc40007ffe1ff */
[-C--:B------:R-:W-:Y:S02]  /*04e0*/  SHF.R.U32.HI R6, RZ, R5.reuse, R6 ;  /* 0x00000005ff067219 */ /* 0x080fe40000011606 */
[----:B------:R-:W-:Y:S02]  /*04f0*/  LOP3.LUT P1, RZ, R7, R5, R8, 0xf8, !PT ;  /* 0x0000000507ff7212 */ /* 0x000fe4000782f808 */
[C---:B------:R-:W-:Y:S02]  /*0500*/  LOP3.LUT P0, RZ, R6.reuse, 0x1, RZ, 0xc0, !PT ;  /* 0x0000000106ff7812 */ /* 0x040fe4000780c0ff */
[----:B------:R-:W-:-:S04]  /*0510*/  LOP3.LUT P2, RZ, R6, 0x2, RZ, 0xc0, !PT ;  /* 0x0000000206ff7812 */ /* 0x000fc8000784c0ff */
[----:B------:R-:W-:Y:S02]  /*0520*/  PLOP3.LUT P0, PT, P0, P1, P2, 0xe0, 0x0 ;  /* 0x000000000000781c */ /* 0x000fe40000703c20 */
[----:B------:R-:W-:Y:S02]  /*0530*/  LOP3.LUT P1, RZ, R0, 0x7fffff, RZ, 0xc0, !PT ;  /* 0x007fffff00ff7812 */ /* 0x000fe4000782c0ff */
[----:B------:R-:W-:-:S05]  /*0540*/  SEL R5, RZ, 0x1, !P0 ;  /* 0x00000001ff057807 */ /* 0x000fca0004000000 */
[----:B------:R-:W-:-:S05]  /*0550*/  IMAD.MOV R5, RZ, RZ, -R5 ;  /* 0x000000ffff057224 */ /* 0x000fca00078e0a05 */
[----:B------:R-:W-:Y:S02]  /*0560*/  ISETP.GE.AND P0, PT, R5, RZ, PT ;  /* 0x000000ff0500720c */ /* 0x000fe40003f06270 */
[----:B------:R-:W-:-:S04]  /*0570*/  IADD3 R5, PT, PT, R2, -0xfc, RZ ;  /* 0xffffff0402057810 */ /* 0x000fc80007ffe0ff */
[----:B------:R-:W-:-:S07]  /*0580*/  SHF.R.U32.HI R5, RZ, R5, R8 ;  /* 0x00000005ff057219 */ /* 0x000fce0000011608 */
[----:B------:R-:W-:-:S05]  /*0590*/  @!P0 VIADD R5, R5, 0x1 ;  /* 0x0000000105058836 */ /* 0x000fca0000000000 */
[----:B------:R-:W-:-:S04]  /*05a0*/  @!P1 SHF.L.U32 R5, R5, 0x1, RZ ;  /* 0x0000000105059819 */ /* 0x000fc800000006ff */
[----:B------:R-:W-:Y:S01]  /*05b0*/  LOP3.LUT R5, R5, 0x80000000, R0, 0xf8, !PT ;  /* 0x8000000005057812 */ /* 0x000fe200078ef800 */
[----:B------:R-:W-:Y:S06]  /*05c0*/  BRA `(.L_x_67) ;  /* 0x0000000000047947 */ /* 0x000fec0003800000 */
.L_x_68:
[----:B------:R0:W1:Y:S02]  /*05d0*/  MUFU.RCP R5, R0 ;  /* 0x0000000000057308 */ /* 0x0000640000001000 */
.L_x_67:
[----:B------:R-:W-:Y:S05]  /*05e0*/  BSYNC.RECONVERGENT B1 ;  /* 0x0000000000017941 */ /* 0x000fea0003800200 */
.L_x_65:
[----:B-1----:R-:W-:Y:S02]  /*05f0*/  IMAD.MOV.U32 R7, RZ, RZ, R5 ;  /* 0x000000ffff077224 */ /* 0x002fe400078e0005 */
[----:B------:R-:W-:-:S04]  /*0600*/  HFMA2 R5, -RZ, RZ, 0, 0 ;  /* 0x00000000ff057431 */ /* 0x000fc800000001ff */
[----:B0-----:R-:W-:Y:S05]  /*0610*/  RET.REL.NODEC R4 `(sigmoid_activation) ;  /* 0xfffffff804787950 */ /* 0x001fea0003c3ffff */
.L_x_69:
        /* <DEDUP_REMOVED lines=14> */
.L_x_89:


//--------------------- .text.add                 --------------------------
	.section	.text.add,"ax",@progbits
	.align	128
        .global         add
        .type           add,@function
        .size           add,(.L_x_99 - add)
        .other          add,@"STO_CUDA_ENTRY STV_DEFAULT"
add:
.text.add:
        /* <DEDUP_REMOVED lines=9> */
[----:B------:R-:W1:Y:S07]  /*0090*/  LDCU.64 UR4, c[0x0][0x358] ;  /* 0x00006b00ff0477ac */ /* 0x000e6e0008000a00 */
[----:B------:R-:W2:Y:S08]  /*00a0*/  LDC.64 R4, c[0x0][0x388] ;  /* 0x0000e200ff047b82 */ /* 0x000eb00000000a00 */
[----:B------:R-:W3:Y:S01]  /*00b0*/  LDC.64 R6, c[0x0][0x390] ;  /* 0x0000e400ff067b82 */ /* 0x000ee20000000a00 */
[----:B0-----:R-:W-:-:S06]  /*00c0*/  IMAD.WIDE.U32 R2, R9, 0x4, R2 ;  /* 0x0000000409027825 */ /* 0x001fcc00078e0002 */
[----:B-1----:R-:W4:Y:S01]  /*00d0*/  LDG.E R2, desc[UR4][R2.64] ;  /* 0x0000000402027981 */ /* 0x002f22000c1e1900 */
[----:B--2---:R-:W-:-:S06]  /*00e0*/  IMAD.WIDE.U32 R4, R9, 0x4, R4 ;  /* 0x0000000409047825 */ /* 0x004fcc00078e0004 */
[----:B------:R-:W4:Y:S01]  /*00f0*/  LDG.E R5, desc[UR4][R4.64] ;  /* 0x0000000404057981 */ /* 0x000f22000c1e1900 */
[----:B---3--:R-:W-:-:S04]  /*0100*/  IMAD.WIDE.U32 R6, R9, 0x4, R6 ;  /* 0x0000000409067825 */ /* 0x008fc800078e0006 */
[----:B----4-:R-:W-:-:S05]  /*0110*/  FADD R9, R2, R5 ;  /* 0x0000000502097221 */ /* 0x010fca0000000000 */
[----:B------:R-:W-:Y:S01]  /*0120*/  STG.E desc[UR4][R6.64], R9 ;  /* 0x0000000906007986 */ /* 0x000fe2000c101904 */
[----:B------:R-:W-:Y:S05]  /*0130*/  EXIT ;  /* 0x000000000000794d */ /* 0x000fea0003800000 */
.L_x_70:
        /* <DEDUP_REMOVED lines=12> */
.L_x_99:


//--------------------- .text.cross_entropy       --------------------------
	.section	.text.cross_entropy,"ax",@progbits
	.align	128
        .global         cross_entropy
        .type           cross_entropy,@function
        .size           cross_entropy,(.L_x_100 - cross_entropy)
        .other          cross_entropy,@"STO_CUDA_ENTRY STV_DEFAULT"
cross_entropy:
.text.cross_entropy:
        /* <DEDUP_REMOVED lines=11> */
[----:B------:R-:W3:Y:S01]  /*00b0*/  LDC.64 R4, c[0x0][0x380] ;  /* 0x0000e000ff047b82 */ /* 0x000ee20000000a00 */
[----:B0-----:R-:W-:-:S06]  /*00c0*/  IMAD.WIDE.U32 R2, R0, 0x4, R2 ;  /* 0x0000000400027825 */ /* 0x001fcc00078e0002 */
[----:B-1----:R-:W2:Y:S02]  /*00d0*/  LDG.E R3, desc[UR4][R2.64] ;  /* 0x0000000402037981 */ /* 0x002ea4000c1e1900 */
[----:B--2---:R-:W-:-:S04]  /*00e0*/  IMAD R7, R0, UR6, R3 ;  /* 0x0000000600077c24 */ /* 0x004fc8000f8e0203 */
[----:B---3--:R-:W-:-:S05]  /*00f0*/  IMAD.WIDE.U32 R4, R7, 0x4, R4 ;  /* 0x0000000407047825 */ /* 0x008fca00078e0004 */
[----:B------:R-:W2:Y:S01]  /*0100*/  LDG.E R6, desc[UR4][R4.64] ;  /* 0x0000000404067981 */ /* 0x000ea2000c1e1900 */
[----:B------:R-:W-:Y:S01]  /*0110*/  HFMA2 R3, -RZ, RZ, 1.5048828125, 33.21875 ;  /* 0x3e055027ff037431 */ /* 0x000fe200000001ff */
[----:B--2---:R-:W-:-:S04]  /*0120*/  FSETP.GEU.AND P0, PT, R6, 1.175494350822287508e-38, PT ;  /* 0x008000000600780b */ /* 0x004fc80003f0e000 */
[----:B------:R-:W-:-:S09]  /*0130*/  FSEL R4, RZ, -23, P0 ;  /* 0xc1b80000ff047808 */ /* 0x000fd20000000000 */
[----:B------:R-:W-:-:S05]  /*0140*/  @!P0 FMUL R6, R6, 8388608 ;  /* 0x4b00000006068820 */ /* 0x000fca0000400000 */
[C---:B------:R-:W-:Y:S02]  /*0150*/  IADD3 R7, PT, PT, R6.reuse, -0x3f2aaaab, RZ ;  /* 0xc0d5555506077810 */ /* 0x040fe40007ffe0ff */
[----:B------:R-:W-:Y:S02]  /*0160*/  ISETP.GT.U32.AND P0, PT, R6, 0x7f7fffff, PT ;  /* 0x7f7fffff0600780c */ /* 0x000fe40003f04070 */
[----:B------:R-:W-:-:S04]  /*0170*/  LOP3.LUT R7, R7, 0xff800000, RZ, 0xc0, !PT ;  /* 0xff80000007077812 */ /* 0x000fc800078ec0ff */
[-C--:B------:R-:W-:Y:S02]  /*0180*/  IADD3 R8, PT, PT, R6, -R7.reuse, RZ ;  /* 0x8000000706087210 */ /* 0x080fe40007ffe0ff */
[----:B------:R-:W-:-:S03]  /*0190*/  I2FP.F32.S32 R7, R7 ;  /* 0x0000000700077245 */ /* 0x000fc60000201400 */
[----:B------:R-:W-:Y:S02]  /*01a0*/  FADD R8, R8, -1 ;  /* 0xbf80000008087421 */ /* 0x000fe40000000000 */
[----:B------:R-:W-:Y:S01]  /*01b0*/  FFMA R4, R7, 1.1920928955078125e-07, R4 ;  /* 0x3400000007047823 */ /* 0x000fe20000000004 */
[----:B------:R-:W-:Y:S01]  /*01c0*/  MOV R7, 0x7f800000 ;  /* 0x7f80000000077802 */ /* 0x000fe20000000f00 */
[----:B------:R-:W-:-:S04]  /*01d0*/  FFMA R3, R8, -R3, 0.14084610342979431152 ;  /* 0x3e1039f608037423 */ /* 0x000fc80000000803 */
[----:B------:R-:W-:-:S04]  /*01e0*/  FFMA R3, R8, R3, -0.12148627638816833496 ;  /* 0xbdf8cdcc08037423 */ /* 0x000fc80000000003 */
[----:B------:R-:W-:-:S04]  /*01f0*/  FFMA R3, R8, R3, 0.13980610668659210205 ;  /* 0x3e0f295508037423 */ /* 0x000fc80000000003 */
[----:B------:R-:W-:-:S04]  /*0200*/  FFMA R3, R8, R3, -0.16684235632419586182 ;  /* 0xbe2ad8b908037423 */ /* 0x000fc80000000003 */
[----:B------:R-:W-:-:S04]  /*0210*/  FFMA R3, R8, R3, 0.20012299716472625732 ;  /* 0x3e4ced0b08037423 */ /* 0x000fc80000000003 */
[C---:B------:R-:W-:Y:S02]  /*0220*/  FFMA R5, R8.reuse, R3, -0.24999669194221496582 ;  /* 0xbe7fff2208057423 */ /* 0x040fe40000000003 */
[----:B------:R-:W0:Y:S02]  /*0230*/  LDC.64 R2, c[0x0][0x390] ;  /* 0x0000e400ff027b82 */ /* 0x000e240000000a00 */
[----:B------:R-:W-:-:S04]  /*0240*/  FFMA R5, R8, R5, 0.33333182334899902344 ;  /* 0x3eaaaa7808057423 */ /* 0x000fc80000000005 */
[----:B------:R-:W-:-:S04]  /*0250*/  FFMA R5, R8, R5, -0.5 ;  /* 0xbf00000008057423 */ /* 0x000fc80000000005 */
[----:B------:R-:W-:-:S04]  /*0260*/  FMUL R5, R8, R5 ;  /* 0x0000000508057220 */ /* 0x000fc80000400000 */
[----:B------:R-:W-:-:S04]  /*0270*/  FFMA R5, R8, R5, R8 ;  /* 0x0000000508057223 */ /* 0x000fc80000000008 */
[----:B------:R-:W-:Y:S01]  /*0280*/  FFMA R4, R4, 0.69314718246459960938, R5 ;  /* 0x3f31721804047823 */ /* 0x000fe20000000005 */
[C---:B------:R-:W-:Y:S01]  /*0290*/  @P0 FFMA R4, R6.reuse, R7, +INF ;  /* 0x7f80000006040423 */ /* 0x040fe20000000007 */
[----:B------:R-:W-:Y:S01]  /*02a0*/  FSETP.NEU.AND P0, PT, R6, RZ, PT ;  /* 0x000000ff0600720b */ /* 0x000fe20003f0d000 */
[----:B0-----:R-:W-:-:S03]  /*02b0*/  IMAD.WIDE.U32 R2, R0, 0x4, R2 ;  /* 0x0000000400027825 */ /* 0x001fc600078e0002 */
[----:B------:R-:W-:-:S05]  /*02c0*/  FSEL R5, -R4, +INF , P0 ;  /* 0x7f80000004057808 */ /* 0x000fca0000000100 */
[----:B------:R-:W-:Y:S01]  /*02d0*/  STG.E desc[UR4][R2.64], R5 ;  /* 0x0000000502007986 */ /* 0x000fe2000c101904 */
[----:B------:R-:W-:Y:S05]  /*02e0*/  EXIT ;  /* 0x000000000000794d */ /* 0x000fea0003800000 */
.L_x_71:
        /* <DEDUP_REMOVED lines=9> */
.L_x_100:


//--------------------- .text.transpose           --------------------------
	.section	.text.transpose,"ax",@progbits
	.align	128
        .global         transpose
        .type           transpose,@function
        .size           transpose,(.L_x_101 - transpose)
        .other          transpose,@"STO_CUDA_ENTRY STV_DEFAULT"
transpose:
.text.transpose:
[----:B------:R-:W-:Y:S01]  /*0000*/  LDC R1, c[0x0][0x37c] ;  /* 0x0000df00ff017b82 */ /* 0x000fe20000000800 */
[----:B------:R-:W0:Y:S07]  /*0010*/  S2R R2, SR_TID.Y ;  /* 0x0000000000027919 */ /* 0x000e2e0000002200 */
[----:B------:R-:W1:Y:S01]  /*0020*/  LDC R0, c[0x0][0x360] ;  /* 0x0000d800ff007b82 */ /* 0x000e620000000800 */
[----:B------:R-:W2:Y:S01]  /*0030*/  LDCU.64 UR6, c[0x0][0x390] ;  /* 0x00007200ff0677ac */ /* 0x000ea20008000a00 */
[----:B------:R-:W1:Y:S06]  /*0040*/  S2R R3, SR_TID.X ;  /* 0x0000000000037919 */ /* 0x000e6c0000002100 */
[----:B------:R-:W0:Y:S08]  /*0050*/  S2UR UR5, SR_CTAID.Y ;  /* 0x00000000000579c3 */ /* 0x000e300000002600 */
[----:B------:R-:W0:Y:S08]  /*0060*/  LDC R7, c[0x0][0x364] ;  /* 0x0000d900ff077b82 */ /* 0x000e300000000800 */
[----:B------:R-:W1:Y:S01]  /*0070*/  S2UR UR4, SR_CTAID.X ;  /* 0x00000000000479c3 */ /* 0x000e620000002500 */
        /* <DEDUP_REMOVED lines=8> */
[----:B0-----:R-:W-:Y:S02]  /*0100*/  IMAD.WIDE.U32 R2, R5, 0x4, R2 ;  /* 0x0000000405027825 */ /* 0x001fe400078e0002 */
[----:B------:R-:W0:Y:S04]  /*0110*/  LDC.64 R4, c[0x0][0x388] ;  /* 0x0000e200ff047b82 */ /* 0x000e280000000a00 */
[----:B-1----:R-:W2:Y:S01]  /*0120*/  LDG.E R3, desc[UR4][R2.64] ;  /* 0x0000000402037981 */ /* 0x002ea2000c1e1900 */
[----:B------:R-:W-:-:S04]  /*0130*/  IMAD R7, R7, UR6, R0 ;  /* 0x0000000607077c24 */ /* 0x000fc8000f8e0200 */
[----:B0-----:R-:W-:-:S05]  /*0140*/  IMAD.WIDE.U32 R4, R7, 0x4, R4 ;  /* 0x0000000407047825 */ /* 0x001fca00078e0004 */
[----:B--2---:R-:W-:Y:S01]  /*0150*/  STG.E desc[UR4][R4.64], R3 ;  /* 0x0000000304007986 */ /* 0x004fe2000c101904 */
[----:B------:R-:W-:Y:S05]  /*0160*/  EXIT ;  /* 0x000000000000794d */ /* 0x000fea0003800000 */
.L_x_72:
        /* <DEDUP_REMOVED lines=9> */
.L_x_101:


//--------------------- .text.add_bias            --------------------------
	.section	.text.add_bias,"ax",@progbits
	.align	128
        .global         add_bias
        .type           add_bias,@function
        .size           add_bias,(.L_x_102 - add_bias)
        .other          add_bias,@"STO_CUDA_ENTRY STV_DEFAULT"
add_bias:
.text.add_bias:
        /* <DEDUP_REMOVED lines=15> */
[----:B------:R-:W-:-:S06]  /*00f0*/  IMAD R9, R0, UR7, R7 ;  /* 0x0000000700097c24 */ /* 0x000fcc000f8e0207 */
[----:B------:R-:W2:Y:S01]  /*0100*/  LDC.64 R2, c[0x0][0x380] ;  /* 0x0000e000ff027b82 */ /* 0x000ea20000000a00 */
[----:B0-----:R-:W-:-:S07]  /*0110*/  IMAD.WIDE R4, R7, 0x4, R4 ;  /* 0x0000000407047825 */ /* 0x001fce00078e0204 */
[----:B------:R-:W0:Y:S01]  /*0120*/  LDC.64 R6, c[0x0][0x390] ;  /* 0x0000e400ff067b82 */ /* 0x000e220000000a00 */
[----:B-1----:R-:W3:Y:S01]  /*0130*/  LDG.E R5, desc[UR4][R4.64] ;  /* 0x0000000404057981 */ /* 0x002ee2000c1e1900 */
[----:B--2---:R-:W-:-:S06]  /*0140*/  IMAD.WIDE R2, R9, 0x4, R2 ;  /* 0x0000000409027825 */ /* 0x004fcc00078e0202 */
[----:B------:R-:W3:Y:S01]  /*0150*/  LDG.E R2, desc[UR4][R2.64] ;  /* 0x0000000402027981 */ /* 0x000ee2000c1e1900 */
[----:B0-----:R-:W-:-:S04]  /*0160*/  IMAD.WIDE R6, R9, 0x4, R6 ;  /* 0x0000000409067825 */ /* 0x001fc800078e0206 */
[----:B---3--:R-:W-:-:S05]  /*0170*/  FADD R9, R2, R5 ;  /* 0x0000000502097221 */ /* 0x008fca0000000000 */
[----:B------:R-:W-:Y:S01]  /*0180*/  STG.E desc[UR4][R6.64], R9 ;  /* 0x0000000906007986 */ /* 0x000fe2000c101904 */
[----:B------:R-:W-:Y:S05]  /*0190*/  EXIT ;  /* 0x000000000000794d */ /* 0x000fea0003800000 */
.L_x_73:
        /* <DEDUP_REMOVED lines=14> */
.L_x_102:


//--------------------- .text.MatMul              --------------------------
	.section	.text.MatMul,"ax",@progbits
	.align	128
        .global         MatMul
        .type           MatMul,@function
        .size           MatMul,(.L_x_103 - MatMul)
        .other          MatMul,@"STO_CUDA_ENTRY STV_DEFAULT"
MatMul:
.text.MatMul:
        /* <DEDUP_REMOVED lines=32> */
.L_x_75:
        /* <DEDUP_REMOVED lines=95> */
.L_x_74:
[----:B------:R-:W0:Y:S01]  /*07f0*/  LDCU UR4, c[0x0][0x398] ;  /* 0x00007300ff0477ac */ /* 0x000e220008000800 */
[----:B------:R-:W-:-:S04]  /*0800*/  ISETP.GE.AND P0, PT, R19, UR14, PT ;  /* 0x0000000e13007c0c */ /* 0x000fc8000bf06270 */
[----:B0-----:R-:W-:-:S13]  /*0810*/  ISETP.GE.OR P0, PT, R18, UR4, P0 ;  /* 0x0000000412007c0c */ /* 0x001fda0008706670 */
[----:B------:R-:W-:Y:S05]  /*0820*/  @P0 EXIT ;  /* 0x000000000000094d */ /* 0x000fea0003800000 */
[----:B------:R-:W0:Y:S01]  /*0830*/  LDC.64 R2, c[0x0][0x390] ;  /* 0x0000e400ff027b82 */ /* 0x000e220000000a00 */
[----:B------:R-:W-:-:S04]  /*0840*/  IMAD R19, R18, UR14, R19 ;  /* 0x0000000e12137c24 */ /* 0x000fc8000f8e0213 */
[----:B0-----:R-:W-:-:S05]  /*0850*/  IMAD.WIDE R2, R19, 0x4, R2 ;  /* 0x0000000413027825 */ /* 0x001fca00078e0202 */
[----:B------:R-:W-:Y:S01]  /*0860*/  STG.E desc[UR8][R2.64], R21 ;  /* 0x0000001502007986 */ /* 0x000fe2000c101908 */
[----:B------:R-:W-:Y:S05]  /*0870*/  EXIT ;  /* 0x000000000000794d */ /* 0x000fea0003800000 */
.L_x_76:
        /* <DEDUP_REMOVED lines=16> */
.L_x_103:


//--------------------- .text.reduce              --------------------------
	.section	.text.reduce,"ax",@progbits
	.align	128
        .global         reduce
        .type           reduce,@function
        .size           reduce,(.L_x_104 - reduce)
        .other          reduce,@"STO_CUDA_ENTRY STV_DEFAULT"
reduce:
.text.reduce:
[----:B------:R-:W-:Y:S01]  /*0000*/  LDC R1, c[0x0][0x37c] ;  /* 0x0000df00ff017b82 */ /* 0x000fe20000000800 */
[----:B------:R-:W0:Y:S07]  /*0010*/  S2R R6, SR_TID.X ;  /* 0x0000000000067919 */ /* 0x000e2e0000002100 */
[----:B------:R-:W1:Y:S01]  /*0020*/  S2UR UR5, SR_CgaCtaId ;  /* 0x00000000000579c3 */ /* 0x000e620000008800 */
[----:B------:R-:W2:Y:S01]  /*0030*/  LDCU UR6, c[0x0][0x360] ;  /* 0x00006c00ff0677ac */ /* 0x000ea20008000800 */
[----:B------:R-:W-:Y:S01]  /*0040*/  BSSY.RECONVERGENT B0, `(.L_x_77) ;  /* 0x0000013000007945 */ /* 0x000fe20003800200 */
[----:B------:R-:W3:Y:S01]  /*0050*/  S2R R7, SR_CTAID.X ;  /* 0x0000000000077919 */ /* 0x000ee20000002500 */
[----:B------:R-:W4:Y:S01]  /*0060*/  LDCU UR7, c[0x0][0x390] ;  /* 0x00007200ff0777ac */ /* 0x000f220008000800 */
[----:B------:R-:W-:Y:S01]  /*0070*/  UMOV UR4, 0x400 ;  /* 0x0000040000047882 */ /* 0x000fe20000000000 */
[----:B--2---:R-:W-:Y:S01]  /*0080*/  IMAD.U32 R4, RZ, RZ, UR6 ;  /* 0x00000006ff047e24 */ /* 0x004fe2000f8e00ff */
[----:B-1----:R-:W-:-:S04]  /*0090*/  ULEA UR4, UR5, UR4, 0x18 ;  /* 0x0000000405047291 */ /* 0x002fc8000f8ec0ff */
[----:B------:R-:W-:Y:S02]  /*00a0*/  ISETP.GE.U32.AND P2, PT, R4, 0x2, PT ;  /* 0x000000020400780c */ /* 0x000fe40003f46070 */
[C---:B0-----:R-:W-:Y:S02]  /*00b0*/  LEA R0, R6.reuse, UR4, 0x2 ;  /* 0x0000000406007c11 */ /* 0x041fe4000f8e10ff */
[----:B------:R-:W-:Y:S01]  /*00c0*/  ISETP.NE.AND P0, PT, R6, RZ, PT ;  /* 0x000000ff0600720c */ /* 0x000fe20003f05270 */
[----:B---3--:R-:W-:Y:S02]  /*00d0*/  IMAD R5, R7, UR6, R6 ;  /* 0x0000000607057c24 */ /* 0x008fe4000f8e0206 */
[----:B------:R0:W-:Y:S01]  /*00e0*/  STS [R0], RZ ;  /* 0x000000ff00007388 */ /* 0x0001e20000000800 */
[----:B------:R-:W-:Y:S02]  /*00f0*/  BAR.SYNC.DEFER_BLOCKING 0x0 ;  /* 0x0000000000007b1d */ /* 0x000fe40000010000 */
[----:B----4-:R-:W-:-:S04]  /*0100*/  ISETP.GE.U32.AND P1, PT, R5, UR7, PT ;  /* 0x0000000705007c0c */ /* 0x010fc8000bf26070 */
[----:B------:R-:W1:Y:S09]  /*0110*/  LDCU.64 UR6, c[0x0][0x358] ;  /* 0x00006b00ff0677ac */ /* 0x000e720008000a00 */
[----:B0-----:R-:W-:Y:S05]  /*0120*/  @P1 BRA `(.L_x_78) ;  /* 0x0000000000101947 */ /* 0x001fea0003800000 */
[----:B------:R-:W0:Y:S02]  /*0130*/  LDC.64 R2, c[0x0][0x380] ;  /* 0x0000e000ff027b82 */ /* 0x000e240000000a00 */
[----:B0-----:R-:W-:-:S06]  /*0140*/  IMAD.WIDE.U32 R2, R5, 0x4, R2 ;  /* 0x0000000405027825 */ /* 0x001fcc00078e0002 */
[----:B-1----:R-:W2:Y:S04]  /*0150*/  LDG.E R3, desc[UR6][R2.64] ;  /* 0x0000000602037981 */ /* 0x002ea8000c1e1900 */
[----:B--2---:R0:W-:Y:S02]  /*0160*/  STS [R0], R3 ;  /* 0x0000000300007388 */ /* 0x0041e40000000800 */
.L_x_78:
[----:B-1----:R-:W-:Y:S05]  /*0170*/  BSYNC.RECONVERGENT B0 ;  /* 0x0000000000007941 */ /* 0x002fea0003800200 */
.L_x_77:
[----:B------:R-:W-:Y:S06]  /*0180*/  BAR.SYNC.DEFER_BLOCKING 0x0 ;  /* 0x0000000000007b1d */ /* 0x000fec0000010000 */
[----:B------:R-:W-:Y:S05]  /*0190*/  @!P2 BRA `(.L_x_79) ;  /* 0x00000000002ca947 */ /* 0x000fea0003800000 */
.L_x_80:
[----:B------:R-:W-:-:S04]  /*01a0*/  SHF.R.U32.HI R5, RZ, 0x1, R4 ;  /* 0x00000001ff057819 */ /* 0x000fc80000011604 */
[----:B------:R-:W-:-:S13]  /*01b0*/  ISETP.GE.U32.AND P1, PT, R6, R5, PT ;  /* 0x000000050600720c */ /* 0x000fda0003f26070 */
[----:B------:R-:W-:Y:S01]  /*01c0*/  @!P1 IMAD R2, R5, 0x4, R0 ;  /* 0x0000000405029824 */ /* 0x000fe200078e0200 */
[----:B0-----:R-:W-:Y:S05]  /*01d0*/  @!P1 LDS R3, [R0] ;  /* 0x0000000000039984 */ /* 0x001fea0000000800 */
[----:B------:R-:W0:Y:S02]  /*01e0*/  @!P1 LDS R2, [R2] ;  /* 0x0000000002029984 */ /* 0x000e240000000800 */
[----:B0-----:R-:W-:-:S05]  /*01f0*/  @!P1 FADD R3, R2, R3 ;  /* 0x0000000302039221 */ /* 0x001fca0000000000 */
[----:B------:R1:W-:Y:S01]  /*0200*/  @!P1 STS [R0], R3 ;  /* 0x0000000300009388 */ /* 0x0003e20000000800 */
[----:B------:R-:W-:Y:S01]  /*0210*/  BAR.SYNC.DEFER_BLOCKING 0x0 ;  /* 0x0000000000007b1d */ /* 0x000fe20000010000 */
[----:B------:R-:W-:Y:S01]  /*0220*/  ISETP.GT.U32.AND P1, PT, R4, 0x3, PT ;  /* 0x000000030400780c */ /* 0x000fe20003f24070 */
[----:B------:R-:W-:-:S12]  /*0230*/  IMAD.MOV.U32 R4, RZ, RZ, R5 ;  /* 0x000000ffff047224 */ /* 0x000fd800078e0005 */
[----:B-1----:R-:W-:Y:S05]  /*0240*/  @P1 BRA `(.L_x_80) ;  /* 0xfffffffc00d41947 */ /* 0x002fea000383ffff */
.L_x_79:
[----:B------:R-:W-:Y:S05]  /*0250*/  @P0 EXIT ;  /* 0x000000000000094d */ /* 0x000fea0003800000 */
[----:B------:R-:W1:Y:S01]  /*0260*/  S2UR UR5, SR_CgaCtaId ;  /* 0x00000000000579c3 */ /* 0x000e620000008800 */
[----:B------:R-:W-:-:S07]  /*0270*/  UMOV UR4, 0x400 ;  /* 0x0000040000047882 */ /* 0x000fce0000000000 */
[----:B0-----:R-:W0:Y:S01]  /*0280*/  LDC.64 R2, c[0x0][0x388] ;  /* 0x0000e200ff027b82 */ /* 0x001e220000000a00 */
[----:B-1----:R-:W-:Y:S01]  /*0290*/  ULEA UR4, UR5, UR4, 0x18 ;  /* 0x0000000405047291 */ /* 0x002fe2000f8ec0ff */
[----:B0-----:R-:W-:-:S08]  /*02a0*/  IMAD.WIDE.U32 R2, R7, 0x4, R2 ;  /* 0x0000000407027825 */ /* 0x001fd000078e0002 */
[----:B------:R-:W0:Y:S04]  /*02b0*/  LDS R5, [UR4] ;  /* 0x00000004ff057984 */ /* 0x000e280008000800 */
[----:B0-----:R-:W-:Y:S01]  /*02c0*/  STG.E desc[UR6][R2.64], R5 ;  /* 0x0000000502007986 */ /* 0x001fe2000c101906 */
[----:B------:R-:W-:Y:S05]  /*02d0*/  EXIT ;  /* 0x000000000000794d */ /* 0x000fea0003800000 */
.L_x_81:
        /* <DEDUP_REMOVED lines=10> */
.L_x_104:


//--------------------- .text.dot_product         --------------------------
	.section	.text.dot_product,"ax",@progbits
	.align	128
        .global         dot_product
        .type           dot_product,@function
        .size           dot_product,(.L_x_105 - dot_product)
        .other          dot_product,@"STO_CUDA_ENTRY STV_DEFAULT"
dot_product:
.text.dot_product:
        /* <DEDUP_REMOVED lines=19> */
[----:B------:R-:W0:Y:S08]  /*0130*/  LDC.64 R2, c[0x0][0x380] ;  /* 0x0000e000ff027b82 */ /* 0x000e300000000a00 */
[----:B------:R-:W2:Y:S01]  /*0140*/  LDC.64 R4, c[0x0][0x388] ;  /* 0x0000e200ff047b82 */ /* 0x000ea20000000a00 */
[----:B0-----:R-:W-:-:S06]  /*0150*/  IMAD.WIDE.U32 R2, R7, 0x4, R2 ;  /* 0x0000000407027825 */ /* 0x001fcc00078e0002 */
[----:B-1----:R-:W3:Y:S01]  /*0160*/  LDG.E R2, desc[UR6][R2.64] ;  /* 0x0000000602027981 */ /* 0x002ee2000c1e1900 */
[----:B--2---:R-:W-:-:S06]  /*0170*/  IMAD.WIDE.U32 R4, R7, 0x4, R4 ;  /* 0x0000000407047825 */ /* 0x004fcc00078e0004 */
[----:B------:R-:W3:Y:S02]  /*0180*/  LDG.E R5, desc[UR6][R4.64] ;  /* 0x0000000604057981 */ /* 0x000ee4000c1e1900 */
[----:B---3--:R-:W-:-:S05]  /*0190*/  FMUL R7, R2, R5 ;  /* 0x0000000502077220 */ /* 0x008fca0000400000 */
[----:B------:R0:W-:Y:S02]  /*01a0*/  STS [R0], R7 ;  /* 0x0000000700007388 */ /* 0x0001e40000000800 */
.L_x_83:
[----:B-1----:R-:W-:Y:S05]  /*01b0*/  BSYNC.RECONVERGENT B0 ;  /* 0x0000000000007941 */ /* 0x002fea0003800200 */
.L_x_82:
[----:B------:R-:W-:Y:S06]  /*01c0*/  BAR.SYNC.DEFER_BLOCKING 0x0 ;  /* 0x0000000000007b1d */ /* 0x000fec0000010000 */
[----:B------:R-:W-:Y:S05]  /*01d0*/  @!P2 BRA `(.L_x_84) ;  /* 0x00000000002ca947 */ /* 0x000fea0003800000 */
.L_x_85:
[----:B------:R-:W-:-:S04]  /*01e0*/  SHF.R.U32.HI R5, RZ, 0x1, R6 ;  /* 0x00000001ff057819 */ /* 0x000fc80000011606 */
[----:B------:R-:W-:-:S13]  /*01f0*/  ISETP.GE.U32.AND P1, PT, R8, R5, PT ;  /* 0x000000050800720c */ /* 0x000fda0003f26070 */
[----:B------:R-:W-:Y:S01]  /*0200*/  @!P1 LEA R2, R5, R0, 0x2 ;  /* 0x0000000005029211 */ /* 0x000fe200078e10ff */
[----:B------:R-:W-:Y:S05]  /*0210*/  @!P1 LDS R3, [R0] ;  /* 0x0000000000039984 */ /* 0x000fea0000000800 */
[----:B------:R-:W1:Y:S02]  /*0220*/  @!P1 LDS R2, [R2] ;  /* 0x0000000002029984 */ /* 0x000e640000000800 */
[----:B-1----:R-:W-:-:S05]  /*0230*/  @!P1 FADD R3, R2, R3 ;  /* 0x0000000302039221 */ /* 0x002fca0000000000 */
[----:B------:R1:W-:Y:S01]  /*0240*/  @!P1 STS [R0], R3 ;  /* 0x0000000300009388 */ /* 0x0003e20000000800 */
[----:B------:R-:W-:Y:S01]  /*0250*/  BAR.SYNC.DEFER_BLOCKING 0x0 ;  /* 0x0000000000007b1d */ /* 0x000fe20000010000 */
[----:B------:R-:W-:Y:S01]  /*0260*/  ISETP.GT.U32.AND P1, PT, R6, 0x3, PT ;  /* 0x000000030600780c */ /* 0x000fe20003f24070 */
[----:B------:R-:W-:-:S12]  /*0270*/  IMAD.MOV.U32 R6, RZ, RZ, R5 ;  /* 0x000000ffff067224 */ /* 0x000fd800078e0005 */
[----:B-1----:R-:W-:Y:S05]  /*0280*/  @P1 BRA `(.L_x_85) ;  /* 0xfffffffc00d41947 */ /* 0x002fea000383ffff */
.L_x_84:
[----:B------:R-:W-:Y:S05]  /*0290*/  @P0 EXIT ;  /* 0x000000000000094d */ /* 0x000fea0003800000 */
[----:B------:R-:W1:Y:S01]  /*02a0*/  S2UR UR5, SR_CgaCtaId ;  /* 0x00000000000579c3 */ /* 0x000e620000008800 */
[----:B------:R-:W-:-:S07]  /*02b0*/  UMOV UR4, 0x400 ;  /* 0x0000040000047882 */ /* 0x000fce0000000000 */
[----:B------:R-:W2:Y:S01]  /*02c0*/  LDC.64 R2, c[0x0][0x390] ;  /* 0x0000e400ff027b82 */ /* 0x000ea20000000a00 */
[----:B-1----:R-:W-:Y:S01]  /*02d0*/  ULEA UR4, UR5, UR4, 0x18 ;  /* 0x0000000405047291 */ /* 0x002fe2000f8ec0ff */
[----:B--2---:R-:W-:-:S08]  /*02e0*/  IMAD.WIDE.U32 R2, R9, 0x4, R2 ;  /* 0x0000000409027825 */ /* 0x004fd000078e0002 */
[----:B------:R-:W1:Y:S04]  /*02f0*/  LDS R5, [UR4] ;  /* 0x00000004ff057984 */ /* 0x000e680008000800 */
[----:B-1----:R-:W-:Y:S01]  /*0300*/  STG.E desc[UR6][R2.64], R5 ;  /* 0x0000000502007986 */ /* 0x002fe2000c101906 */
[----:B------:R-:W-:Y:S05]  /*0310*/  EXIT ;  /* 0x000000000000794d */ /* 0x000fea0003800000 */
.L_x_86:
        /* <DEDUP_REMOVED lines=14> */
.L_x_105:


//--------------------- .nv.shared.update_bias    --------------------------
	.section	.nv.shared.update_bias,"aw",@nobits
	.sectionflags	@""
	.align	16
	.zero		1024


//--------------------- .nv.shared.reserved.0     --------------------------
	.section	.nv.shared.reserved.0,"aw",@nobits
	.weak		__nv_reservedSMEM_offset_0_alias
	.size		__nv_reservedSMEM_offset_0_alias, 0, 64
	.other		__nv_reservedSMEM_offset_0_alias,@"STO_CUDA_RESERVED_SHARED STV_DEFAULT"
__nv_reservedSMEM_offset_0_alias:
	.zero		0
	.zero		64


//--------------------- .nv.shared.update_weights --------------------------
	.section	.nv.shared.update_weights,"aw",@nobits
	.sectionflags	@""
	.align	16
	.zero		1024


//--------------------- .nv.shared.compute_delta1 --------------------------
	.section	.nv.shared.compute_delta1,"aw",@nobits
	.sectionflags	@""
	.align	16
	.zero		1024


//--------------------- .nv.shared.compute_dW     --------------------------
	.section	.nv.shared.compute_dW,"aw",@nobits
	.sectionflags	@""
	.align	16
.nv.shared.compute_dW:
	.zero		9216


//--------------------- .nv.shared.compute_db     --------------------------
	.section	.nv.shared.compute_db,"aw",@nobits
	.sectionflags	@""
	.align	16
	.zero		1024


//--------------------- .nv.shared.compute_delta2 --------------------------
	.section	.nv.shared.compute_delta2,"aw",@nobits
	.sectionflags	@""
	.align	16
	.zero		1024


//--------------------- .nv.shared.softmax        --------------------------
	.section	.nv.shared.softmax,"aw",@nobits
	.sectionflags	@""
	.align	16
.nv.shared.softmax:
	.zero		1152


//--------------------- .nv.shared.exp_scores     --------------------------
	.section	.nv.shared.exp_scores,"aw",@nobits
	.sectionflags	@""
	.align	16
.nv.shared.exp_scores:
	.zero		1152


//--------------------- .nv.shared.sigmoid_activation --------------------------
	.section	.nv.shared.sigmoid_activation,"aw",@nobits
	.sectionflags	@""
	.align	16
	.zero		1024


//--------------------- .nv.shared.add            --------------------------
	.section	.nv.shared.add,"aw",@nobits
	.sectionflags	@""
	.align	16
	.zero		1024


//--------------------- .nv.shared.cross_entropy  --------------------------
	.section	.nv.shared.cross_entropy,"aw",@nobits
	.sectionflags	@""
	.align	16
	.zero		1024


//--------------------- .nv.shared.transpose      --------------------------
	.section	.nv.shared.transpose,"aw",@nobits
	.sectionflags	@""
	.align	16
	.zero		1024


//--------------------- .nv.shared.add_bias       --------------------------
	.section	.nv.shared.add_bias,"aw",@nobits
	.sectionflags	@""
	.align	16
	.zero		1024


//--------------------- .nv.shared.MatMul         --------------------------
	.section	.nv.shared.MatMul,"aw",@nobits
	.sectionflags	@""
	.align	16
.nv.shared.MatMul:
	.zero		9216


//--------------------- .nv.shared.reduce         --------------------------
	.section	.nv.shared.reduce,"aw",@nobits
	.sectionflags	@""
	.align	16
	.zero		1024


//--------------------- .nv.shared.dot_product    --------------------------
	.section	.nv.shared.dot_product,"aw",@nobits
	.sectionflags	@""
	.align	16
	.zero		1024


//--------------------- .nv.constant0.update_bias --------------------------
	.section	.nv.constant0.update_bias,"a",@progbits
	.sectionflags	@""
	.align	4
.nv.constant0.update_bias:
	.zero		928


//--------------------- .nv.constant0.update_weights --------------------------
	.section	.nv.constant0.update_weights,"a",@progbits
	.sectionflags	@""
	.align	4
.nv.constant0.update_weights:
	.zero		932


//--------------------- .nv.constant0.compute_delta1 --------------------------
	.section	.nv.constant0.compute_delta1,"a",@progbits
	.sectionflags	@""
	.align	4
.nv.constant0.compute_delta1:
	.zero		928


//--------------------- .nv.constant0.compute_dW  --------------------------
	.section	.nv.constant0.compute_dW,"a",@progbits
	.sectionflags	@""
	.align	4
.nv.constant0.compute_dW:
	.zero		948


//--------------------- .nv.constant0.compute_db  --------------------------
	.section	.nv.constant0.compute_db,"a",@progbits
	.sectionflags	@""
	.align	4
.nv.constant0.compute_db:
	.zero		932


//--------------------- .nv.constant0.compute_delta2 --------------------------
	.section	.nv.constant0.compute_delta2,"a",@progbits
	.sectionflags	@""
	.align	4
.nv.constant0.compute_delta2:
	.zero		928


//--------------------- .nv.constant0.softmax     --------------------------
	.section	.nv.constant0.softmax,"a",@progbits
	.sectionflags	@""
	.align	4
.nv.constant0.softmax:
	.zero		920


//--------------------- .nv.constant0.exp_scores  --------------------------
	.section	.nv.constant0.exp_scores,"a",@progbits
	.sectionflags	@""
	.align	4
.nv.constant0.exp_scores:
	.zero		920


//--------------------- .nv.constant0.sigmoid_activation --------------------------
	.section	.nv.constant0.sigmoid_activation,"a",@progbits
	.sectionflags	@""
	.align	4
.nv.constant0.sigmoid_activation:
	.zero		920


//--------------------- .nv.constant0.add         --------------------------
	.section	.nv.constant0.add,"a",@progbits
	.sectionflags	@""
	.align	4
.nv.constant0.add:
	.zero		924


//--------------------- .nv.constant0.cross_entropy --------------------------
	.section	.nv.constant0.cross_entropy,"a",@progbits
	.sectionflags	@""
	.align	4
.nv.constant0.cross_entropy:
	.zero		928


//--------------------- .nv.constant0.transpose   --------------------------
	.section	.nv.constant0.transpose,"a",@progbits
	.sectionflags	@""
	.align	4
.nv.constant0.transpose:
	.zero		920


//--------------------- .nv.constant0.add_bias    --------------------------
	.section	.nv.constant0.add_bias,"a",@progbits
	.sectionflags	@""
	.align	4
.nv.constant0.add_bias:
	.zero		928


//--------------------- .nv.constant0.MatMul      --------------------------
	.section	.nv.constant0.MatMul,"a",@progbits
	.sectionflags	@""
	.align	4
.nv.constant0.MatMul:
	.zero		932


//--------------------- .nv.constant0.reduce      --------------------------
	.section	.nv.constant0.reduce,"a",@progbits
	.sectionflags	@""
	.align	4
.nv.constant0.reduce:
	.zero		916


//--------------------- .nv.constant0.dot_product --------------------------
	.section	.nv.constant0.dot_product,"a",@progbits
	.sectionflags	@""
	.align	4
.nv.constant0.dot_product:
	.zero		924


//--------------------- SYMBOLS --------------------------

	.type		.nv.reservedSmem.offset0,@object
	.size		.nv.reservedSmem.offset0,0x4
	.type		.nv.reservedSmem.cap,@object
	.size		.nv.reservedSmem.cap,0x4
